def matmul_kernel(
    a_ptr,
    b_ptr,
    c_ptr,
    M,
    N,
    K,
    stride_am,
    stride_ak,
    stride_bk,
    stride_bn,
    stride_cm,
    stride_cn,
    BLOCK_M: tl.constexpr,
    BLOCK_N: tl.constexpr,
    BLOCK_K: tl.constexpr,
    GROUP_M: tl.constexpr,
):
    pid = tl.program_id(axis=0)
    num_pid_m = tl.cdiv(M, BLOCK_M)
    num_pid_n = tl.cdiv(N, BLOCK_N)
    num_pid_in_group = GROUP_M * num_pid_n
    group_id = pid // num_pid_in_group
    first_pid_m = group_id * GROUP_M
    group_size_m = min(num_pid_m - first_pid_m, GROUP_M)
    pid_m = first_pid_m + ((pid % num_pid_in_group) % group_size_m)
    pid_n = (pid % num_pid_in_group) // group_size_m

    offs_am = (pid_m * BLOCK_M + tl.arange(0, BLOCK_M)) % M
    offs_bn = (pid_n * BLOCK_N + tl.arange(0, BLOCK_N)) % N
    offs_k = tl.arange(0, BLOCK_K)
    a_ptrs = a_ptr + offs_am[:, None] * stride_am + offs_k[None, :] * stride_ak
    b_ptrs = b_ptr + offs_k[:, None] * stride_bk + offs_bn[None, :] * stride_bn

    acc = tl.zeros((BLOCK_M, BLOCK_N), dtype=tl.float32)
    for kk in range(0, tl.cdiv(K, BLOCK_K)):
        a = tl.load(a_ptrs, mask=offs_k[None, :] < K - kk * BLOCK_K, other=0.0)
        b = tl.load(b_ptrs, mask=offs_k[:, None] < K - kk * BLOCK_K, other=0.0)
        acc = tl.dot(a, b, acc)
        a_ptrs += BLOCK_K * stride_ak
        b_ptrs += BLOCK_K * stride_bk

    c = acc.to(c_ptr.dtype.element_ty)
    offs_cm = pid_m * BLOCK_M + tl.arange(0, BLOCK_M)
    offs_cn = pid_n * BLOCK_N + tl.arange(0, BLOCK_N)
    c_ptrs = c_ptr + offs_cm[:, None] * stride_cm + offs_cn[None, :] * stride_cn
    mask = (offs_cm[:, None] < M) & (offs_cn[None, :] < N)
    tl.store(c_ptrs, c, mask=mask)

# config = {"BLOCK_K": 32, "BLOCK_M": 64, "BLOCK_N": 16, "GROUP_M": 8, "arch": "sm_100", "dtype": "fp16", "num_ctas": 1, "num_stages": 2, "num_warps": 8}
# arch = sm_100


// ===== COMPILED SASS (sm_100a) =====

	.target	sm_100a

	.elftype	@"ET_EXEC"


//--------------------- .note.nv.tkinfo           --------------------------
	.section	.note.nv.tkinfo,"",@"SHT_NOTE"
	.sectionflags	@"SHF_NOTE_NV_TKINFO"
	.tkinfo
        /*0018*/ 	.word	0x00000081
        /*0030*/ 	.string	""
        /*0030*/ 	.string	"ptxas-blackwell"
        /*0030*/ 	.string	"Cuda compilation tools, release 12.9, V12.9.86"
        /*0030*/ 	.string	"Build cuda_12.9.r12.9/compiler.36037853_0"
        /*0030*/ 	.string	"-v  -suppress-debug-info  -lineinfo  -arch sm_100a "



//--------------------- .note.nv.cuver            --------------------------
	.section	.note.nv.cuver,"",@"SHT_NOTE"
	.sectionflags	@"SHF_NOTE_NV_CUVER"
        /*0018*/ 	.short	0x0001
        /*001a*/ 	.short	0x0064
        /*001c*/ 	.short	0x0001
        /*001e*/ 	.short	0x0000
        /*0020*/ 	.short	0x0001
        /*0022*/ 	.short	0x0000


//--------------------- .nv.info                  --------------------------
	.section	.nv.info,"",@"SHT_CUDA_INFO"
	.align	4


	//----- nvinfo : EIATTR_REGCOUNT
	.align		4
        /*0000*/ 	.byte	0x04, 0x2f
        /*0002*/ 	.short	(.L_4 - .L_3)
	.align		4
.L_3:
        /*0004*/ 	.word	index@(matmul_kernel)
        /*0008*/ 	.word	0x0000003a


	//----- nvinfo : EIATTR_FRAME_SIZE
	.align		4
.L_4:
        /*000c*/ 	.byte	0x04, 0x11
        /*000e*/ 	.short	(.L_6 - .L_5)
	.align		4
.L_5:
        /*0010*/ 	.word	index@($__internal_2_$__cuda_sm10x_tcgen05_guardrail_trap_unallocated_columns_being_dealloced)
        /*0014*/ 	.word	0x00000000


	//----- nvinfo : EIATTR_FRAME_SIZE
	.align		4
.L_6:
        /*0018*/ 	.byte	0x04, 0x11
        /*001a*/ 	.short	(.L_8 - .L_7)
	.align		4
.L_7:
        /*001c*/ 	.word	index@($__internal_1_$__cuda_sm10x_tcgen05_guardrail_trap_phase_invalid_during_alloc)
        /*0020*/ 	.word	0x00000000


	//----- nvinfo : EIATTR_FRAME_SIZE
	.align		4
.L_8:
        /*0024*/ 	.byte	0x04, 0x11
        /*0026*/ 	.short	(.L_10 - .L_9)
	.align		4
.L_9:
        /*0028*/ 	.word	index@($__internal_0_$__cuda_sm10x_tcgen05_guardrail_trap_col_being_dealloced_not_returned_by_alloc)
        /*002c*/ 	.word	0x00000000


	//----- nvinfo : EIATTR_FRAME_SIZE
	.align		4
.L_10:
        /*0030*/ 	.byte	0x04, 0x11
        /*0032*/ 	.short	(.L_12 - .L_11)
	.align		4
.L_11:
        /*0034*/ 	.word	index@(matmul_kernel)
        /*0038*/ 	.word	0x00000000


	//----- nvinfo : EIATTR_MIN_STACK_SIZE
	.align		4
.L_12:
        /*003c*/ 	.byte	0x04, 0x12
        /*003e*/ 	.short	(.L_14 - .L_13)
	.align		4
.L_13:
        /*0040*/ 	.word	index@(matmul_kernel)
        /*0044*/ 	.word	0x00000000
.L_14:


//--------------------- .nv.info.matmul_kernel    --------------------------
	.section	.nv.info.matmul_kernel,"",@"SHT_CUDA_INFO"
	.sectionflags	@""
	.align	4


	//----- nvinfo : EIATTR_CUDA_API_VERSION
	.align		4
        /*0000*/ 	.byte	0x04, 0x37
        /*0002*/ 	.short	(.L_16 - .L_15)
.L_15:
        /*0004*/ 	.word	0x00000081


	//----- nvinfo : EIATTR_KPARAM_INFO
	.align		4
.L_16:
        /*0008*/ 	.byte	0x04, 0x17
        /*000a*/ 	.short	(.L_18 - .L_17)
.L_17:
        /*000c*/ 	.word	0x00000000
        /*0010*/ 	.short	0x000d
        /*0012*/ 	.short	0x0048
        /*0014*/ 	.byte	0x00, 0xf4, 0x21, 0x00


	//----- nvinfo : EIATTR_KPARAM_INFO
	.align		4
.L_18:
        /*0018*/ 	.byte	0x04, 0x17
        /*001a*/ 	.short	(.L_20 - .L_19)
.L_19:
        /*001c*/ 	.word	0x00000000
        /*0020*/ 	.short	0x000c
        /*0022*/ 	.short	0x0040
        /*0024*/ 	.byte	0x00, 0xf4, 0x21, 0x00


	//----- nvinfo : EIATTR_KPARAM_INFO
	.align		4
.L_20:
        /*0028*/ 	.byte	0x04, 0x17
        /*002a*/ 	.short	(.L_22 - .L_21)
.L_21:
        /*002c*/ 	.word	0x00000000
        /*0030*/ 	.short	0x000b
        /*0032*/ 	.short	0x0038
        /*0034*/ 	.byte	0x00, 0xf0, 0x11, 0x00


	//----- nvinfo : EIATTR_KPARAM_INFO
	.align		4
.L_22:
        /*0038*/ 	.byte	0x04, 0x17
        /*003a*/ 	.short	(.L_24 - .L_23)
.L_23:
        /*003c*/ 	.word	0x00000000
        /*0040*/ 	.short	0x000a
        /*0042*/ 	.short	0x0034
        /*0044*/ 	.byte	0x00, 0xf0, 0x11, 0x00


	//----- nvinfo : EIATTR_KPARAM_INFO
	.align		4
.L_24:
        /*0048*/ 	.byte	0x04, 0x17
        /*004a*/ 	.short	(.L_26 - .L_25)
.L_25:
        /*004c*/ 	.word	0x00000000
        /*0050*/ 	.short	0x0009
        /*0052*/ 	.short	0x0030
        /*0054*/ 	.byte	0x00, 0xf0, 0x11, 0x00


	//----- nvinfo : EIATTR_KPARAM_INFO
	.align		4
.L_26:
        /*0058*/ 	.byte	0x04, 0x17
        /*005a*/ 	.short	(.L_28 - .L_27)
.L_27:
        /*005c*/ 	.word	0x00000000
        /*0060*/ 	.short	0x0008
        /*0062*/ 	.short	0x002c
        /*0064*/ 	.byte	0x00, 0xf0, 0x11, 0x00


	//----- nvinfo : EIATTR_KPARAM_INFO
	.align		4
.L_28:
        /*0068*/ 	.byte	0x04, 0x17
        /*006a*/ 	.short	(.L_30 - .L_29)
.L_29:
        /*006c*/ 	.word	0x00000000
        /*0070*/ 	.short	0x0007
        /*0072*/ 	.short	0x0028
        /*0074*/ 	.byte	0x00, 0xf0, 0x11, 0x00


	//----- nvinfo : EIATTR_KPARAM_INFO
	.align		4
.L_30:
        /*0078*/ 	.byte	0x04, 0x17
        /*007a*/ 	.short	(.L_32 - .L_31)
.L_31:
        /*007c*/ 	.word	0x00000000
        /*0080*/ 	.short	0x0006
        /*0082*/ 	.short	0x0024
        /*0084*/ 	.byte	0x00, 0xf0, 0x11, 0x00


	//----- nvinfo : EIATTR_KPARAM_INFO
	.align		4
.L_32:
        /*0088*/ 	.byte	0x04, 0x17
        /*008a*/ 	.short	(.L_34 - .L_33)
.L_33:
        /*008c*/ 	.word	0x00000000
        /*0090*/ 	.short	0x0005
        /*0092*/ 	.short	0x0020
        /*0094*/ 	.byte	0x00, 0xf0, 0x11, 0x00


	//----- nvinfo : EIATTR_KPARAM_INFO
	.align		4
.L_34:
        /*0098*/ 	.byte	0x04, 0x17
        /*009a*/ 	.short	(.L_36 - .L_35)
.L_35:
        /*009c*/ 	.word	0x00000000
        /*00a0*/ 	.short	0x0004
        /*00a2*/ 	.short	0x001c
        /*00a4*/ 	.byte	0x00, 0xf0, 0x11, 0x00


	//----- nvinfo : EIATTR_KPARAM_INFO
	.align		4
.L_36:
        /*00a8*/ 	.byte	0x04, 0x17
        /*00aa*/ 	.short	(.L_38 - .L_37)
.L_37:
        /*00ac*/ 	.word	0x00000000
        /*00b0*/ 	.short	0x0003
        /*00b2*/ 	.short	0x0018
        /*00b4*/ 	.byte	0x00, 0xf0, 0x11, 0x00


	//----- nvinfo : EIATTR_KPARAM_INFO
	.align		4
.L_38:
        /*00b8*/ 	.byte	0x04, 0x17
        /*00ba*/ 	.short	(.L_40 - .L_39)
.L_39:
        /*00bc*/ 	.word	0x00000000
        /*00c0*/ 	.short	0x0002
        /*00c2*/ 	.short	0x0010
        /*00c4*/ 	.byte	0x00, 0xf4, 0x21, 0x00


	//----- nvinfo : EIATTR_KPARAM_INFO
	.align		4
.L_40:
        /*00c8*/ 	.byte	0x04, 0x17
        /*00ca*/ 	.short	(.L_42 - .L_41)
.L_41:
        /*00cc*/ 	.word	0x00000000
        /*00d0*/ 	.short	0x0001
        /*00d2*/ 	.short	0x0008
        /*00d4*/ 	.byte	0x00, 0xf4, 0x21, 0x00


	//----- nvinfo : EIATTR_KPARAM_INFO
	.align		4
.L_42:
        /*00d8*/ 	.byte	0x04, 0x17
        /*00da*/ 	.short	(.L_44 - .L_43)
.L_43:
        /*00dc*/ 	.word	0x00000000
        /*00e0*/ 	.short	0x0000
        /*00e2*/ 	.short	0x0000
        /*00e4*/ 	.byte	0x00, 0xf4, 0x21, 0x00


	//----- nvinfo : EIATTR_AT_ENTRY_FRAGMENTS
	.align		4
.L_44:
        /*00e8*/ 	.byte	0x04, 0x4f
        /*00ea*/ 	.short	(.L_46 - .L_45)


	//   ....[0]....
.L_45:
        /*00ec*/ 	.word	0x00000004


	//----- nvinfo : EIATTR_RESERVED_SMEM_USED
	.align		4
.L_46:
        /*00f0*/ 	.byte	0x01, 0x41
	.zero		2


	//----- nvinfo : EIATTR_SPARSE_MMA_MASK
	.align		4
        /*00f4*/ 	.byte	0x03, 0x50
        /*00f6*/ 	.short	0x0000


	//----- nvinfo : EIATTR_TCGEN05_1CTA_USED
	.align		4
        /*00f8*/ 	.byte	0x01, 0x51
	.zero		2


	//----- nvinfo : EIATTR_MAXREG_COUNT
	.align		4
        /*00fc*/ 	.byte	0x03, 0x1b
        /*00fe*/ 	.short	0x00ff


	//----- nvinfo : EIATTR_NUM_BARRIERS
	.align		4
        /*0100*/ 	.byte	0x02, 0x4c
        /*0102*/ 	.byte	0x01
	.zero		1


	//----- nvinfo : EIATTR_INT_WARP_WIDE_INSTR_OFFSETS
	.align		4
        /*0104*/ 	.byte	0x04, 0x31
        /*0106*/ 	.short	(.L_48 - .L_47)


	//   ....[0]....
.L_47:
        /*0108*/ 	.word	0x00000e50


	//   ....[1]....
        /*010c*/ 	.word	0x00000e60


	//   ....[2]....
        /*0110*/ 	.word	0x000014b0


	//   ....[3]....
        /*0114*/ 	.word	0x000027f0


	//   ....[4]....
        /*0118*/ 	.word	0x00002840


	//----- nvinfo : EIATTR_COOP_GROUP_MASK_REGIDS
	.align		4
.L_48:
        /*011c*/ 	.byte	0x04, 0x29
        /*011e*/ 	.short	(.L_50 - .L_49)


	//   ....[0]....
.L_49:
        /*0120*/ 	.word	0xffffffff


	//   ....[1]....
        /*0124*/ 	.word	0xffffffff


	//   ....[2]....
        /*0128*/ 	.word	0xffffffff


	//   ....[3]....
        /*012c*/ 	.word	0xffffffff


	//----- nvinfo : EIATTR_COOP_GROUP_INSTR_OFFSETS
	.align		4
.L_50:
        /*0130*/ 	.byte	0x04, 0x28
        /*0132*/ 	.short	(.L_52 - .L_51)


	//   ....[0]....
.L_51:
        /*0134*/ 	.word	0x00000070


	//   ....[1]....
        /*0138*/ 	.word	0x00000320


	//   ....[2]....
        /*013c*/ 	.word	0x00002690


	//   ....[3]....
        /*0140*/ 	.word	0x000028f0


	//----- nvinfo : EIATTR_VRC_CTA_INIT_COUNT
	.align		4
.L_52:
        /*0144*/ 	.byte	0x02, 0x4a
        /*0146*/ 	.byte	0x80
	.zero		1


	//----- nvinfo : EIATTR_MBARRIER_INSTR_OFFSETS
	.align		4
        /*0148*/ 	.byte	0x04, 0x39
        /*014a*/ 	.short	(.L_54 - .L_53)


	//   ....[0]....
.L_53:
        /*014c*/ 	.word	0x00000fb0
        /*0150*/ 	.word	0x000000ff
        /*0154*/ 	.word	0x00000000
        /*0158*/ 	.short	0x0100
        /*015a*/ 	.byte	0x0a
	.zero		1


	//   ....[1]....
        /*015c*/ 	.word	0x000014e0
        /*0160*/ 	.word	0x000000ff
        /*0164*/ 	.word	0x00002808
        /*0168*/ 	.short	0x0100
        /*016a*/ 	.byte	0x0c
	.zero		1


	//   ....[2]....
        /*016c*/ 	.word	0x00001c00
        /*0170*/ 	.word	0x000000ff
        /*0174*/ 	.word	0x00000000
        /*0178*/ 	.short	0x010a
        /*017a*/ 	.byte	0x0a
	.zero		1


	//   ....[3]....
        /*017c*/ 	.word	0x00002250
        /*0180*/ 	.word	0x000000ff
        /*0184*/ 	.word	0x00000000
        /*0188*/ 	.short	0x010a
        /*018a*/ 	.byte	0x0a
	.zero		1


	//   ....[4]....
        /*018c*/ 	.word	0x00002390
        /*0190*/ 	.word	0x000000ff
        /*0194*/ 	.word	0x00002800
        /*0198*/ 	.short	0x0108
        /*019a*/ 	.byte	0x0c
	.zero		1


	//   ....[5]....
        /*019c*/ 	.word	0x00002450
        /*01a0*/ 	.word	0x000000ff
        /*01a4*/ 	.word	0x00002808
        /*01a8*/ 	.short	0x0108
        /*01aa*/ 	.byte	0x0c
	.zero		1


	//   ....[6]....
        /*01ac*/ 	.word	0x00002910
        /*01b0*/ 	.word	0x000000ff
        /*01b4*/ 	.word	0x00000000
        /*01b8*/ 	.short	0x010a
        /*01ba*/ 	.byte	0x0a
	.zero		1


	//   ....[7]....
        /*01bc*/ 	.word	0x00002940
        /*01c0*/ 	.word	0x000000ff
        /*01c4*/ 	.word	0x00000000
        /*01c8*/ 	.short	0x010a
        /*01ca*/ 	.byte	0x0a
	.zero		1


	//----- nvinfo : EIATTR_NUM_MBARRIERS
	.align		4
.L_54:
        /*01cc*/ 	.byte	0x03, 0x38
        /*01ce*/ 	.short	0x0002


	//----- nvinfo : EIATTR_EXIT_INSTR_OFFSETS
	.align		4
        /*01d0*/ 	.byte	0x04, 0x1c
        /*01d2*/ 	.short	(.L_56 - .L_55)


	//   ....[0]....
.L_55:
        /*01d4*/ 	.word	0x00002900


	//----- nvinfo : EIATTR_REQNTID
	.align		4
.L_56:
        /*01d8*/ 	.byte	0x04, 0x10
        /*01da*/ 	.short	(.L_58 - .L_57)
.L_57:
        /*01dc*/ 	.word	0x00000100
        /*01e0*/ 	.word	0x00000001
        /*01e4*/ 	.word	0x00000001


	//----- nvinfo : EIATTR_CRS_STACK_SIZE
	.align		4
.L_58:
        /*01e8*/ 	.byte	0x04, 0x1e
        /*01ea*/ 	.short	(.L_60 - .L_59)
.L_59:
        /*01ec*/ 	.word	0x00000000


	//----- nvinfo : EIATTR_CBANK_PARAM_SIZE
	.align		4
.L_60:
        /*01f0*/ 	.byte	0x03, 0x19
        /*01f2*/ 	.short	0x0050


	//----- nvinfo : EIATTR_PARAM_CBANK
	.align		4
        /*01f4*/ 	.byte	0x04, 0x0a
        /*01f6*/ 	.short	(.L_62 - .L_61)
	.align		4
.L_61:
        /*01f8*/ 	.word	index@(.nv.constant0.matmul_kernel)
        /*01fc*/ 	.short	0x0380
        /*01fe*/ 	.short	0x0050


	//----- nvinfo : EIATTR_SW_WAR
	.align		4
.L_62:
        /*0200*/ 	.byte	0x04, 0x36
        /*0202*/ 	.short	(.L_64 - .L_63)
.L_63:
        /*0204*/ 	.word	0x00000008
.L_64:


//--------------------- .nv.compat                --------------------------
	.section	.nv.compat,"",@"SHT_CUDA_COMPAT_INFO"
	.align	4
        /*0000*/ 	.byte	0x02, 0x02, 0x02, 0x00, 0x02, 0x05, 0x05, 0x00, 0x02, 0x03, 0x00, 0x00, 0x02, 0x06, 0x01, 0x00


//--------------------- .nv.callgraph             --------------------------
	.section	.nv.callgraph,"",@"SHT_CUDA_CALLGRAPH"
	.align	4
	.sectionentsize	8
	.align		4
        /*0000*/ 	.word	0x00000000
	.align		4
        /*0004*/ 	.word	0xffffffff
	.align		4
        /*0008*/ 	.word	0x00000000
	.align		4
        /*000c*/ 	.word	0xfffffffe
	.align		4
        /*0010*/ 	.word	0x00000000
	.align		4
        /*0014*/ 	.word	0xfffffffd
	.align		4
        /*0018*/ 	.word	0x00000000
	.align		4
        /*001c*/ 	.word	0xfffffffc


//--------------------- .text.matmul_kernel       --------------------------
	.section	.text.matmul_kernel,"ax",@progbits
	.align	128
        .global         matmul_kernel
        .type           matmul_kernel,@function
        .size           matmul_kernel,(.L_x_20 - matmul_kernel)
        .other          matmul_kernel,@"STO_CUDA_ENTRY STV_DEFAULT"
matmul_kernel:
.text.matmul_kernel:
[----:B------:R-:W0:Y:S01]  /*0000*/  LDC R1, c[0x0][0x37c] ;  /* 0x0000df00ff017b82 */ /* 0x000e220000000800 */
[----:B------:R-:W1:Y:S01]  /*0010*/  S2R R10, SR_TID.X ;  /* 0x00000000000a7919 */ /* 0x000e620000002100 */
[----:B------:R-:W2:Y:S01]  /*0020*/  LDCU.64 UR26, c[0x0][0x358] ;  /* 0x00006b00ff1a77ac */ /* 0x000ea20008000a00 */
[----:B-1----:R-:W-:-:S13]  /*0030*/  ISETP.GE.U32.AND P0, PT, R10, 0x20, PT ;  /* 0x000000200a00780c */ /* 0x002fda0003f06070 */
[----:B------:R-:W-:Y:S02]  /*0040*/  VOTEU.ANY UP0, P0 ;  /* 0x0000000000ff7886 */ /* 0x000fe40000000100 */
[----:B0-2---:R-:W-:Y:S05]  /*0050*/  BRA.U UP0, `(.L_x_0) ;  /* 0x0000000100b47547 */ /* 0x005fea000b800000 */
[----:B------:R-:W0:Y:S01]  /*0060*/  S2UR UR6, SR_CgaCtaId ;  /* 0x00000000000679c3 */ /* 0x000e220000008800 */
[----:B------:R-:W-:Y:S01]  /*0070*/  NOP ;  /* 0x0000000000007918 */ /* 0x000fe20000000000 */
[----:B------:R-:W-:Y:S02]  /*0080*/  UMOV UR4, 0x40 ;  /* 0x0000004000047882 */ /* 0x000fe40000000000 */
[----:B0-----:R-:W-:-:S09]  /*0090*/  ULEA UR4, UR6, UR4, 0x18 ;  /* 0x0000000406047291 */ /* 0x001fd2000f8ec0ff */
[----:B------:R-:W0:Y:S01]  /*00a0*/  LDS.U8 R0, [UR4] ;  /* 0x00000004ff007984 */ /* 0x000e220008000000 */
[----:B------:R-:W-:Y:S02]  /*00b0*/  UMOV UR4, 0x400 ;  /* 0x0000040000047882 */ /* 0x000fe40000000000 */
[----:B------:R-:W-:Y:S01]  /*00c0*/  ULEA UR4, UR6, UR4, 0x18 ;  /* 0x0000000406047291 */ /* 0x000fe2000f8ec0ff */
[----:B0-----:R-:W-:-:S13]  /*00d0*/  ISETP.NE.AND P0, PT, R0, RZ, PT ;  /* 0x000000ff0000720c */ /* 0x001fda0003f05270 */
[----:B------:R-:W-:Y:S05]  /*00e0*/  @P0 BRA `(.L_x_1) ;  /* 0x0000000000780947 */ /* 0x000fea0003800000 */
[----:B------:R-:W-:-:S13]  /*00f0*/  ELECT P0, URZ, PT ;  /* 0x0000000000ff782f */ /* 0x000fda0003800000 */
[----:B------:R-:W-:Y:S05]  /*0100*/  @!P0 BRA `(.L_x_2) ;  /* 0x0000000000808947 */ /* 0x000fea0003800000 */
[----:B------:R-:W-:Y:S01]  /*0110*/  UMOV UR5, 0x1 ;  /* 0x0000000100057882 */ /* 0x000fe20000000000 */
[----:B------:R-:W-:-:S04]  /*0120*/  IMAD.MOV.U32 R4, RZ, RZ, 0x1 ;  /* 0x00000001ff047424 */ /* 0x000fc800078e00ff */
[----:B------:R-:W-:Y:S04]  /*0130*/  DEPBAR.LE SB0, 0x36 ;  /* 0x00008d800000791a */ /* 0x000fe80000000000 */
[----:B------:R-:W0:Y:S02]  /*0140*/  UTCATOMSWS.FIND_AND_SET.ALIGN UP1, UR5, UR5 ;  /* 0x00000005000575e3 */ /* 0x000e240008020800 */
[----:B0-----:R-:W-:-:S04]  /*0150*/  PLOP3.LUT P0, PT, PT, PT, UP1, 0x80, 0x8 ;  /* 0x000000000008781c */ /* 0x001fc80003f0f018 */
[----:B------:R-:W-:-:S04]  /*0160*/  SEL R0, RZ, 0xffffffff, !P0 ;  /* 0xffffffffff007807 */ /* 0x000fc80004000000 */
[----:B------:R-:W-:Y:S01]  /*0170*/  ISETP.NE.AND P0, PT, R0, RZ, PT ;  /* 0x000000ff0000720c */ /* 0x000fe20003f05270 */
[----:B------:R-:W-:-:S12]  /*0180*/  IMAD.U32 R0, RZ, RZ, UR5 ;  /* 0x00000005ff007e24 */ /* 0x000fd8000f8e00ff */
[----:B------:R-:W-:Y:S05]  /*0190*/  @P0 BRA `(.L_x_3) ;  /* 0x0000000000240947 */ /* 0x000fea0003800000 */
.L_x_4:
[----:B------:R-:W-:Y:S05]  /*01a0*/  NANOSLEEP 0x64 ;  /* 0x000000640000795d */ /* 0x000fea0003800000 */
[----:B------:R-:W-:-:S05]  /*01b0*/  UMOV UR5, 0x1 ;  /* 0x0000000100057882 */ /* 0x000fca0000000000 */
[----:B------:R-:W-:Y:S04]  /*01c0*/  DEPBAR.LE SB0, 0x36 ;  /* 0x00008d800000791a */ /* 0x000fe80000000000 */
[----:B------:R-:W0:Y:S02]  /*01d0*/  UTCATOMSWS.FIND_AND_SET.ALIGN UP1, UR5, UR5 ;  /* 0x00000005000575e3 */ /* 0x000e240008020800 */
[----:B0-----:R-:W-:-:S04]  /*01e0*/  PLOP3.LUT P0, PT, PT, PT, UP1, 0x80, 0x8 ;  /* 0x000000000008781c */ /* 0x001fc80003f0f018 */
[----:B------:R-:W-:-:S04]  /*01f0*/  SEL R0, RZ, 0xffffffff, !P0 ;  /* 0xffffffffff007807 */ /* 0x000fc80004000000 */
[----:B------:R-:W-:Y:S01]  /*0200*/  ISETP.NE.AND P0, PT, R0, RZ, PT ;  /* 0x000000ff0000720c */ /* 0x000fe20003f05270 */
[----:B------:R-:W-:-:S12]  /*0210*/  IMAD.U32 R0, RZ, RZ, UR5 ;  /* 0x00000005ff007e24 */ /* 0x000fd8000f8e00ff */
[----:B------:R-:W-:Y:S05]  /*0220*/  @!P0 BRA `(.L_x_4) ;  /* 0xfffffffc00dc8947 */ /* 0x000fea000383ffff */
.L_x_3:
[----:B------:R-:W-:Y:S01]  /*0230*/  VIADD R3, R0, 0x10 ;  /* 0x0000001000037836 */ /* 0x000fe20000000000 */
[----:B------:R-:W-:Y:S01]  /*0240*/  UMOV UR5, 0x50 ;  /* 0x0000005000057882 */ /* 0x000fe20000000000 */
[----:B------:R-:W-:Y:S01]  /*0250*/  SHF.L.U32 R2, R4, R0, RZ ;  /* 0x0000000004027219 */ /* 0x000fe200000006ff */
[----:B------:R-:W-:Y:S01]  /*0260*/  ULEA UR5, UR6, UR5, 0x18 ;  /* 0x0000000506057291 */ /* 0x000fe2000f8ec0ff */
[----:B------:R-:W-:Y:S01]  /*0270*/  IMAD.SHL.U32 R0, R0, 0x20, RZ ;  /* 0x0000002000007824 */ /* 0x000fe200078e00ff */
[----:B------:R-:W-:-:S04]  /*0280*/  SHF.L.U32 R3, R4, R3, RZ ;  /* 0x0000000304037219 */ /* 0x000fc800000006ff */
[----:B------:R-:W-:-:S05]  /*0290*/  LOP3.LUT R2, R3, R2, RZ, 0xfc, !PT ;  /* 0x0000000203027212 */ /* 0x000fca00078efcff */
[----:B------:R0:W-:Y:S04]  /*02a0*/  ATOMS.OR RZ, [UR5], R2 ;  /* 0x00000002ffff798c */ /* 0x0001e8000b000005 */
[----:B------:R0:W-:Y:S01]  /*02b0*/  STS [UR4], R0 ;  /* 0x00000000ff007988 */ /* 0x0001e20008000804 */
[----:B------:R-:W-:Y:S05]  /*02c0*/  BRA `(.L_x_2) ;  /* 0x0000000000107947 */ /* 0x000fea0003800000 */
.L_x_1:
[----:B------:R-:W-:Y:S01]  /*02d0*/  IMAD.MOV.U32 R0, RZ, RZ, -0x1 ;  /* 0xffffffffff007424 */ /* 0x000fe200078e00ff */
[----:B------:R-:W-:-:S04]  /*02e0*/  MOV R2, 0x310 ;  /* 0x0000031000027802 */ /* 0x000fc80000000f00 */
[----:B------:R0:W-:Y:S03]  /*02f0*/  STS [UR4], R0 ;  /* 0x00000000ff007988 */ /* 0x0001e60008000804 */
[----:B0-----:R-:W-:Y:S05]  /*0300*/  CALL.REL.NOINC `($__internal_1_$__cuda_sm10x_tcgen05_guardrail_trap_phase_invalid_during_alloc) ;  /* 0x0000002400a47944 */ /* 0x001fea0003c00000 */
.L_x_2:
[----:B------:R-:W-:Y:S05]  /*0310*/  WARPSYNC.ALL ;  /* 0x0000000000007948 */ /* 0x000fea0003800000 */
[----:B------:R-:W-:Y:S01]  /*0320*/  NOP ;  /* 0x0000000000007918 */ /* 0x000fe20000000000 */
.L_x_0:
[----:B------:R-:W1:Y:S01]  /*0330*/  LDC.64 R12, c[0x0][0x398] ;  /* 0x0000e600ff0c7b82 */ /* 0x000e620000000a00 */
[----:B------:R-:W2:Y:S01]  /*0340*/  S2R R8, SR_CTAID.X ;  /* 0x0000000000087919 */ /* 0x000ea20000002500 */
[----:B------:R-:W-:Y:S01]  /*0350*/  UMOV UR12, 0x400 ;  /* 0x00000400000c7882 */ /* 0x000fe20000000000 */
[----:B------:R-:W3:Y:S01]  /*0360*/  LDCU.64 UR16, c[0x0][0x3a8] ;  /* 0x00007500ff1077ac */ /* 0x000ee20008000a00 */
[----:B------:R-:W-:Y:S02]  /*0370*/  SHF.R.U32.HI R48, RZ, 0x6, R10 ;  /* 0x00000006ff307819 */ /* 0x000fe4000001160a */
[----:B------:R-:W-:Y:S01]  /*0380*/  PRMT R41, RZ, 0x7610, R41 ;  /* 0x00007610ff297816 */ /* 0x000fe20000000029 */
[----:B------:R-:W4:Y:S01]  /*0390*/  LDCU UR28, c[0x0][0x3a0] ;  /* 0x00007400ff1c77ac */ /* 0x000f220008000800 */
[----:B------:R-:W5:Y:S01]  /*03a0*/  S2UR UR6, SR_CgaCtaId ;  /* 0x00000000000679c3 */ /* 0x000f620000008800 */
[----:B------:R-:W-:Y:S01]  /*03b0*/  SGXT.U32 R48, R48, 0x2 ;  /* 0x000000023030781a */ /* 0x000fe20000000000 */
[----:B------:R-:W0:Y:S01]  /*03c0*/  LDCU.128 UR20, c[0x0][0x380] ;  /* 0x00007000ff1477ac */ /* 0x000e220008000c00 */
[----:B------:R-:W0:Y:S01]  /*03d0*/  LDCU UR11, c[0x0][0x3a4] ;  /* 0x00007480ff0b77ac */ /* 0x000e220008000800 */
[----:B------:R-:W0:Y:S01]  /*03e0*/  LDCU UR15, c[0x0][0x3b0] ;  /* 0x00007600ff0f77ac */ /* 0x000e220008000800 */
[----:B------:R-:W-:Y:S01]  /*03f0*/  UMOV UR8, 0x1 ;  /* 0x0000000100087882 */ /* 0x000fe20000000000 */
[----:B01----:R-:W-:Y:S01]  /*0400*/  VIADD R0, R13, 0xf ;  /* 0x0000000f0d007836 */ /* 0x003fe20000000000 */
[----:B------:R-:W-:Y:S01]  /*0410*/  LOP3.LUT R18, RZ, R13, RZ, 0x33, !PT ;  /* 0x0000000dff127212 */ /* 0x000fe200078e33ff */
[----:B----4-:R-:W-:-:S03]  /*0420*/  UIADD3 UR30, UPT, UPT, UR28, 0x1f, URZ ;  /* 0x0000001f1c1e7890 */ /* 0x010fc6000fffe0ff */
[----:B------:R-:W-:Y:S01]  /*0430*/  SHF.R.S32.HI R3, RZ, 0x1f, R0 ;  /* 0x0000001fff037819 */ /* 0x000fe20000011400 */
[----:B------:R-:W-:Y:S02]  /*0440*/  UISETP.GT.AND UP1, UPT, UR30, 0x1f, UPT ;  /* 0x0000001f1e00788c */ /* 0x000fe4000bf24270 */
[----:B-----5:R-:W-:Y:S01]  /*0450*/  ULEA UR12, UR6, UR12, 0x18 ;  /* 0x0000000c060c7291 */ /* 0x020fe2000f8ec0ff */
[----:B------:R-:W-:Y:S02]  /*0460*/  LEA.HI R3, R3, R0, RZ, 0x4 ;  /* 0x0000000003037211 */ /* 0x000fe400078f20ff */
[----:B--2---:R-:W-:Y:S01]  /*0470*/  IABS R6, R8 ;  /* 0x0000000800067213 */ /* 0x004fe20000000000 */
[----:B------:R-:W-:Y:S01]  /*0480*/  UIADD3 UR10, UPT, UPT, UR12, 0x2800, URZ ;  /* 0x000028000c0a7890 */ /* 0x000fe2000fffe0ff */
[----:B------:R-:W-:-:S05]  /*0490*/  SHF.R.S32.HI R3, RZ, 0x4, R3 ;  /* 0x00000004ff037819 */ /* 0x000fca0000011403 */
[----:B------:R-:W-:-:S05]  /*04a0*/  IMAD.SHL.U32 R5, R3, 0x8, RZ ;  /* 0x0000000803057824 */ /* 0x000fca00078e00ff */
[-C--:B------:R-:W-:Y:S02]  /*04b0*/  IABS R7, R5.reuse ;  /* 0x0000000500077213 */ /* 0x080fe40000000000 */
[----:B------:R-:W-:Y:S02]  /*04c0*/  IABS R11, R5 ;  /* 0x00000005000b7213 */ /* 0x000fe40000000000 */
[----:B------:R-:W0:Y:S08]  /*04d0*/  I2F.RP R0, R7 ;  /* 0x0000000700007306 */ /* 0x000e300000209400 */
[----:B0-----:R-:W0:Y:S02]  /*04e0*/  MUFU.RCP R0, R0 ;  /* 0x0000000000007308 */ /* 0x001e240000001000 */
[----:B0-----:R-:W-:-:S02]  /*04f0*/  VIADD R2, R0, 0xffffffe ;  /* 0x0ffffffe00027836 */ /* 0x001fc40000000000 */
[----:B------:R-:W-:-:S04]  /*0500*/  IMAD.MOV R0, RZ, RZ, -R11 ;  /* 0x000000ffff007224 */ /* 0x000fc800078e0a0b */
[----:B------:R0:W1:Y:S02]  /*0510*/  F2I.FTZ.U32.TRUNC.NTZ R3, R2 ;  /* 0x0000000200037305 */ /* 0x000064000021f000 */
[----:B0-----:R-:W-:Y:S02]  /*0520*/  IMAD.MOV.U32 R2, RZ, RZ, RZ ;  /* 0x000000ffff027224 */ /* 0x001fe400078e00ff */
[----:B-1----:R-:W-:-:S04]  /*0530*/  IMAD.MOV R4, RZ, RZ, -R3 ;  /* 0x000000ffff047224 */ /* 0x002fc800078e0a03 */
[----:B------:R-:W-:Y:S02]  /*0540*/  IMAD R9, R4, R7, RZ ;  /* 0x0000000704097224 */ /* 0x000fe400078e02ff */
[----:B------:R-:W-:Y:S02]  /*0550*/  IMAD.MOV.U32 R4, RZ, RZ, R6 ;  /* 0x000000ffff047224 */ /* 0x000fe400078e0006 */
[----:B------:R-:W-:-:S06]  /*0560*/  IMAD.HI.U32 R3, R3, R9, R2 ;  /* 0x0000000903037227 */ /* 0x000fcc00078e0002 */
[----:B------:R-:W-:-:S04]  /*0570*/  IMAD.HI.U32 R3, R3, R4, RZ ;  /* 0x0000000403037227 */ /* 0x000fc800078e00ff */
[----:B------:R-:W-:Y:S01]  /*0580*/  IMAD R0, R3, R0, R4 ;  /* 0x0000000003007224 */ /* 0x000fe200078e0204 */
[----:B------:R-:W-:Y:S04]  /*0590*/  BAR.SYNC.DEFER_BLOCKING 0x0 ;  /* 0x0000000000007b1d */ /* 0x000fe80000010000 */
[----:B------:R-:W-:-:S13]  /*05a0*/  ISETP.GT.U32.AND P1, PT, R7, R0, PT ;  /* 0x000000000700720c */ /* 0x000fda0003f24070 */
[----:B------:R-:W-:Y:S02]  /*05b0*/  @!P1 IMAD.IADD R0, R0, 0x1, -R7 ;  /* 0x0000000100009824 */ /* 0x000fe400078e0a07 */
[----:B------:R-:W-:Y:S01]  /*05c0*/  @!P1 VIADD R3, R3, 0x1 ;  /* 0x0000000103039836 */ /* 0x000fe20000000000 */
[----:B------:R-:W-:Y:S02]  /*05d0*/  ISETP.NE.AND P1, PT, R5, RZ, PT ;  /* 0x000000ff0500720c */ /* 0x000fe40003f25270 */
[----:B------:R-:W-:Y:S02]  /*05e0*/  ISETP.GE.U32.AND P0, PT, R0, R7, PT ;  /* 0x000000070000720c */ /* 0x000fe40003f06070 */
[----:B------:R-:W-:-:S04]  /*05f0*/  LOP3.LUT R0, R8, R5, RZ, 0x3c, !PT ;  /* 0x0000000508007212 */ /* 0x000fc800078e3cff */
[----:B------:R-:W-:Y:S01]  /*0600*/  ISETP.GE.AND P2, PT, R0, RZ, PT ;  /* 0x000000ff0000720c */ /* 0x000fe20003f46270 */
[----:B------:R-:W-:-:S06]  /*0610*/  VIADD R0, R12, 0x3f ;  /* 0x0000003f0c007836 */ /* 0x000fcc0000000000 */
[----:B------:R-:W-:-:S04]  /*0620*/  @P0 VIADD R3, R3, 0x1 ;  /* 0x0000000103030836 */ /* 0x000fc80000000000 */
[----:B------:R-:W-:Y:S01]  /*0630*/  IMAD.MOV.U32 R2, RZ, RZ, R3 ;  /* 0x000000ffff027224 */ /* 0x000fe200078e0003 */
[----:B------:R-:W-:-:S03]  /*0640*/  SHF.R.S32.HI R3, RZ, 0x1f, R0 ;  /* 0x0000001fff037819 */ /* 0x000fc60000011400 */
[----:B------:R-:W-:Y:S01]  /*0650*/  @!P2 IMAD.MOV R2, RZ, RZ, -R2 ;  /* 0x000000ffff02a224 */ /* 0x000fe200078e0a02 */
[----:B------:R-:W-:Y:S02]  /*0660*/  @!P1 LOP3.LUT R2, RZ, R5, RZ, 0x33, !PT ;  /* 0x00000005ff029212 */ /* 0x000fe400078e33ff */
[----:B------:R-:W-:-:S03]  /*0670*/  LEA.HI R0, R3, R0, RZ, 0x6 ;  /* 0x0000000003007211 */ /* 0x000fc600078f30ff */
[----:B------:R-:W-:Y:S02]  /*0680*/  IMAD.SHL.U32 R3, R2, 0x8, RZ ;  /* 0x0000000802037824 */ /* 0x000fe400078e00ff */
[----:B------:R-:W-:-:S03]  /*0690*/  IMAD.MOV R2, RZ, RZ, -R2 ;  /* 0x000000ffff027224 */ /* 0x000fc600078e0a02 */
[----:B------:R-:W-:Y:S01]  /*06a0*/  LEA.HI.SX32 R0, R0, -R3, 0x1a ;  /* 0x8000000300007211 */ /* 0x000fe200078fd2ff */
[----:B------:R-:W-:-:S03]  /*06b0*/  IMAD R15, R5, R2, R8 ;  /* 0x00000002050f7224 */ /* 0x000fc600078e0208 */
[----:B------:R-:W-:Y:S02]  /*06c0*/  VIMNMX R4, PT, PT, R0, 0x8, PT ;  /* 0x0000000800047848 */ /* 0x000fe40003fe0100 */
[----:B------:R-:W-:Y:S02]  /*06d0*/  IABS R2, R15 ;  /* 0x0000000f00027213 */ /* 0x000fe40000000000 */
[-C--:B------:R-:W-:Y:S02]  /*06e0*/  IABS R11, R4.reuse ;  /* 0x00000004000b7213 */ /* 0x080fe40000000000 */
[----:B------:R-:W-:Y:S02]  /*06f0*/  IABS R8, R4 ;  /* 0x0000000400087213 */ /* 0x000fe40000000000 */
[----:B------:R-:W0:Y:S03]  /*0700*/  I2F.RP R0, R11 ;  /* 0x0000000b00007306 */ /* 0x000e260000209400 */
[----:B------:R-:W-:-:S05]  /*0710*/  IMAD.MOV R9, RZ, RZ, -R8 ;  /* 0x000000ffff097224 */ /* 0x000fca00078e0a08 */
[----:B0-----:R-:W0:Y:S02]  /*0720*/  MUFU.RCP R0, R0 ;  /* 0x0000000000007308 */ /* 0x001e240000001000 */
[----:B0-----:R-:W-:Y:S01]  /*0730*/  VIADD R6, R0, 0xffffffe ;  /* 0x0ffffffe00067836 */ /* 0x001fe20000000000 */
[----:B------:R-:W-:-:S05]  /*0740*/  IABS R0, R12 ;  /* 0x0000000c00007213 */ /* 0x000fca0000000000 */
[----:B------:R0:W1:Y:S08]  /*0750*/  F2I.FTZ.U32.TRUNC.NTZ R7, R6 ;  /* 0x0000000600077305 */ /* 0x000070000021f000 */
[----:B------:R-:W2:Y:S01]  /*0760*/  I2F.RP R8, R0 ;  /* 0x0000000000087306 */ /* 0x000ea20000209400 */
[----:B0-----:R-:W-:Y:S02]  /*0770*/  IMAD.MOV.U32 R6, RZ, RZ, RZ ;  /* 0x000000ffff067224 */ /* 0x001fe400078e00ff */
[----:B-1----:R-:W-:-:S04]  /*0780*/  IMAD.MOV R14, RZ, RZ, -R7 ;  /* 0x000000ffff0e7224 */ /* 0x002fc800078e0a07 */
[----:B------:R-:W-:-:S04]  /*0790*/  IMAD R5, R14, R11, RZ ;  /* 0x0000000b0e057224 */ /* 0x000fc800078e02ff */
[----:B------:R-:W-:Y:S01]  /*07a0*/  IMAD.HI.U32 R7, R7, R5, R6 ;  /* 0x0000000507077227 */ /* 0x000fe200078e0006 */
[----:B--2---:R-:W0:Y:S03]  /*07b0*/  MUFU.RCP R8, R8 ;  /* 0x0000000800087308 */ /* 0x004e260000001000 */
[----:B------:R-:W-:Y:S01]  /*07c0*/  IMAD.MOV.U32 R6, RZ, RZ, R2 ;  /* 0x000000ffff067224 */ /* 0x000fe200078e0002 */
[----:B------:R-:W-:-:S03]  /*07d0*/  IABS R2, R13 ;  /* 0x0000000d00027213 */ /* 0x000fc60000000000 */
[----:B------:R-:W-:-:S04]  /*07e0*/  IMAD.HI.U32 R5, R7, R6, RZ ;  /* 0x0000000607057227 */ /* 0x000fc800078e00ff */
[----:B------:R-:W-:Y:S02]  /*07f0*/  IMAD R6, R5, R9, R6 ;  /* 0x0000000905067224 */ /* 0x000fe400078e0206 */
[----:B------:R-:W1:Y:S03]  /*0800*/  I2F.RP R9, R2 ;  /* 0x0000000200097306 */ /* 0x000e660000209400 */
[----:B------:R-:W-:Y:S01]  /*0810*/  ISETP.GT.U32.AND P1, PT, R11, R6, PT ;  /* 0x000000060b00720c */ /* 0x000fe20003f24070 */
[----:B0-----:R-:W-:Y:S01]  /*0820*/  VIADD R7, R8, 0xffffffe ;  /* 0x0ffffffe08077836 */ /* 0x001fe20000000000 */
[----:B------:R-:W-:-:S04]  /*0830*/  SHF.R.U32.HI R8, RZ, 0x5, R10 ;  /* 0x00000005ff087819 */ /* 0x000fc8000001160a */
[----:B------:R-:W-:Y:S01]  /*0840*/  SGXT.U32 R8, R8, 0x3 ;  /* 0x000000030808781a */ /* 0x000fe20000000000 */
[----:B------:R-:W0:Y:S06]  /*0850*/  F2I.FTZ.U32.TRUNC.NTZ R7, R7 ;  /* 0x0000000700077305 */ /* 0x000e2c000021f000 */
[----:B------:R-:W-:Y:S02]  /*0860*/  @!P1 IMAD.IADD R6, R6, 0x1, -R11 ;  /* 0x0000000106069824 */ /* 0x000fe400078e0a0b */
[----:B-1----:R-:W1:Y:S01]  /*0870*/  MUFU.RCP R9, R9 ;  /* 0x0000000900097308 */ /* 0x002e620000001000 */
[----:B------:R-:W-:Y:S01]  /*0880*/  @!P1 VIADD R5, R5, 0x1 ;  /* 0x0000000105059836 */ /* 0x000fe20000000000 */
[----:B------:R-:W-:-:S02]  /*0890*/  ISETP.NE.AND P1, PT, R4, RZ, PT ;  /* 0x000000ff0400720c */ /* 0x000fc40003f25270 */
[----:B------:R-:W-:Y:S02]  /*08a0*/  ISETP.GE.U32.AND P0, PT, R6, R11, PT ;  /* 0x0000000b0600720c */ /* 0x000fe40003f06070 */
[----:B------:R-:W-:Y:S01]  /*08b0*/  LOP3.LUT R6, R15, R4, RZ, 0x3c, !PT ;  /* 0x000000040f067212 */ /* 0x000fe200078e3cff */
[----:B0-----:R-:W-:-:S03]  /*08c0*/  IMAD.MOV R17, RZ, RZ, -R7 ;  /* 0x000000ffff117224 */ /* 0x001fc600078e0a07 */
[----:B------:R-:W-:Y:S01]  /*08d0*/  ISETP.GE.AND P2, PT, R6, RZ, PT ;  /* 0x000000ff0600720c */ /* 0x000fe20003f46270 */
[----:B------:R-:W-:-:S06]  /*08e0*/  IMAD.MOV.U32 R6, RZ, RZ, RZ ;  /* 0x000000ffff067224 */ /* 0x000fcc00078e00ff */
[----:B------:R-:W-:-:S04]  /*08f0*/  @P0 VIADD R5, R5, 0x1 ;  /* 0x0000000105050836 */ /* 0x000fc80000000000 */
[----:B------:R-:W-:Y:S02]  /*0900*/  IMAD.MOV.U32 R11, RZ, RZ, R5 ;  /* 0x000000ffff0b7224 */ /* 0x000fe400078e0005 */
[----:B-1----:R-:W-:Y:S02]  /*0910*/  VIADD R5, R9, 0xffffffe ;  /* 0x0ffffffe09057836 */ /* 0x002fe40000000000 */
[----:B------:R-:W-:Y:S01]  /*0920*/  @!P2 IMAD.MOV R11, RZ, RZ, -R11 ;  /* 0x000000ffff0ba224 */ /* 0x000fe200078e0a0b */
[----:B------:R-:W-:-:S03]  /*0930*/  @!P1 LOP3.LUT R11, RZ, R4, RZ, 0x33, !PT ;  /* 0x00000004ff0b9212 */ /* 0x000fc600078e33ff */
[----:B------:R-:W0:Y:S02]  /*0940*/  F2I.FTZ.U32.TRUNC.NTZ R5, R5 ;  /* 0x0000000500057305 */ /* 0x000e24000021f000 */
[----:B------:R-:W-:-:S04]  /*0950*/  IMAD.MOV R9, RZ, RZ, -R11 ;  /* 0x000000ffff097224 */ /* 0x000fc800078e0a0b */
[----:B------:R-:W-:Y:S02]  /*0960*/  IMAD R4, R4, R9, R15 ;  /* 0x0000000904047224 */ /* 0x000fe400078e020f */
[----:B------:R-:W-:Y:S02]  /*0970*/  IMAD R9, R17, R0, RZ ;  /* 0x0000000011097224 */ /* 0x000fe400078e02ff */
[----:B------:R-:W-:Y:S01]  /*0980*/  IMAD.IADD R4, R3, 0x1, R4 ;  /* 0x0000000103047824 */ /* 0x000fe200078e0204 */
[----:B------:R-:W-:Y:S01]  /*0990*/  LOP3.LUT R3, R10, 0x3f, RZ, 0xc0, !PT ;  /* 0x0000003f0a037812 */ /* 0x000fe200078ec0ff */
[----:B------:R-:W-:-:S04]  /*09a0*/  IMAD.HI.U32 R6, R7, R9, R6 ;  /* 0x0000000907067227 */ /* 0x000fc800078e0006 */
[----:B------:R-:W-:Y:S02]  /*09b0*/  IMAD.SHL.U32 R9, R11, 0x10, RZ ;  /* 0x000000100b097824 */ /* 0x000fe400078e00ff */
[----:B0-----:R-:W-:-:S03]  /*09c0*/  IMAD.MOV R11, RZ, RZ, -R5 ;  /* 0x000000ffff0b7224 */ /* 0x001fc600078e0a05 */
[----:B------:R-:W-:Y:S01]  /*09d0*/  LOP3.LUT R7, R9, R8, RZ, 0xfc, !PT ;  /* 0x0000000809077212 */ /* 0x000fe200078efcff */
[----:B------:R-:W-:Y:S02]  /*09e0*/  IMAD R8, R4, 0x40, R3 ;  /* 0x0000004004087824 */ /* 0x000fe400078e0203 */
[----:B------:R-:W-:Y:S01]  /*09f0*/  IMAD.MOV.U32 R4, RZ, RZ, RZ ;  /* 0x000000ffff047224 */ /* 0x000fe200078e00ff */
[----:B------:R-:W-:Y:S01]  /*0a00*/  LOP3.LUT R16, R7, 0x8, RZ, 0xfc, !PT ;  /* 0x0000000807107812 */ /* 0x000fe200078efcff */
[----:B------:R-:W-:Y:S01]  /*0a10*/  IMAD R3, R11, R2, RZ ;  /* 0x000000020b037224 */ /* 0x000fe200078e02ff */
[----:B------:R-:W-:Y:S02]  /*0a20*/  IABS R11, R7 ;  /* 0x00000007000b7213 */ /* 0x000fe40000000000 */
[----:B------:R-:W-:Y:S01]  /*0a30*/  IABS R14, R16 ;  /* 0x00000010000e7213 */ /* 0x000fe20000000000 */
[----:B------:R-:W-:Y:S01]  /*0a40*/  IMAD.HI.U32 R4, R5, R3, R4 ;  /* 0x0000000305047227 */ /* 0x000fe200078e0004 */
[----:B------:R-:W-:-:S03]  /*0a50*/  IABS R15, R8 ;  /* 0x00000008000f7213 */ /* 0x000fc60000000000 */
[----:B------:R-:W-:Y:S02]  /*0a60*/  IMAD.MOV.U32 R5, RZ, RZ, R11 ;  /* 0x000000ffff057224 */ /* 0x000fe400078e000b */
[----:B------:R-:W-:Y:S02]  /*0a70*/  IMAD.MOV.U32 R11, RZ, RZ, R14 ;  /* 0x000000ffff0b7224 */ /* 0x000fe400078e000e */
[----:B------:R-:W-:Y:S01]  /*0a80*/  IMAD.HI.U32 R3, R4, R5, RZ ;  /* 0x0000000504037227 */ /* 0x000fe200078e00ff */
[----:B------:R-:W0:Y:S03]  /*0a90*/  LDS R14, [UR12] ;  /* 0x0000000cff0e7984 */ /* 0x000e260008000800 */
[----:B------:R-:W-:-:S04]  /*0aa0*/  IMAD.HI.U32 R6, R6, R15, RZ ;  /* 0x0000000f06067227 */ /* 0x000fc800078e00ff */
[----:B------:R-:W-:-:S04]  /*0ab0*/  IMAD.HI.U32 R4, R4, R11, RZ ;  /* 0x0000000b04047227 */ /* 0x000fc800078e00ff */
[----:B------:R-:W-:Y:S02]  /*0ac0*/  IMAD.MOV R3, RZ, RZ, -R3 ;  /* 0x000000ffff037224 */ /* 0x000fe400078e0a03 */
[----:B------:R-:W-:Y:S02]  /*0ad0*/  IMAD.MOV R6, RZ, RZ, -R6 ;  /* 0x000000ffff067224 */ /* 0x000fe400078e0a06 */
[----:B------:R-:W-:Y:S02]  /*0ae0*/  IMAD.MOV R4, RZ, RZ, -R4 ;  /* 0x000000ffff047224 */ /* 0x000fe400078e0a04 */
[----:B------:R-:W-:Y:S02]  /*0af0*/  IMAD R5, R2, R3, R5 ;  /* 0x0000000302057224 */ /* 0x000fe400078e0205 */
[----:B------:R-:W-:Y:S01]  /*0b00*/  IMAD R3, R0, R6, R15 ;  /* 0x0000000600037224 */ /* 0x000fe200078e020f */
[----:B------:R-:W-:Y:S01]  /*0b10*/  LOP3.LUT R6, R48, 0x10, RZ, 0xfc, !PT ;  /* 0x0000001030067812 */ /* 0x000fe200078efcff */
[C---:B------:R-:W-:Y:S01]  /*0b20*/  IMAD R11, R2.reuse, R4, R11 ;  /* 0x00000004020b7224 */ /* 0x040fe200078e020b */
[----:B------:R-:W-:Y:S01]  /*0b30*/  BAR.SYNC.DEFER_BLOCKING 0x0 ;  /* 0x0000000000007b1d */ /* 0x000fe20000010000 */
[----:B------:R-:W-:-:S02]  /*0b40*/  ISETP.GT.U32.AND P1, PT, R2, R5, PT ;  /* 0x000000050200720c */ /* 0x000fc40003f24070 */
[----:B------:R-:W-:Y:S02]  /*0b50*/  ISETP.GT.U32.AND P0, PT, R0, R3, PT ;  /* 0x000000030000720c */ /* 0x000fe40003f04070 */
[----:B------:R-:W-:Y:S02]  /*0b60*/  ISETP.GT.U32.AND P2, PT, R2, R11, PT ;  /* 0x0000000b0200720c */ /* 0x000fe40003f44070 */
[----:B------:R-:W-:-:S04]  /*0b70*/  SHF.R.U32.HI R4, RZ, 0x5, R10 ;  /* 0x00000005ff047819 */ /* 0x000fc8000001160a */
[----:B------:R-:W-:Y:S01]  /*0b80*/  R2UR UR9, R4 ;  /* 0x00000000040972ca */ /* 0x000fe200000e0000 */
[----:B---3--:R-:W-:Y:S02]  /*0b90*/  IMAD.U32 R4, RZ, RZ, UR16 ;  /* 0x00000010ff047e24 */ /* 0x008fe4000f8e00ff */
[----:B------:R-:W-:Y:S01]  /*0ba0*/  @!P1 IMAD.IADD R5, R5, 0x1, -R2 ;  /* 0x0000000105059824 */ /* 0x000fe200078e0a02 */
[----:B------:R-:W-:Y:S01]  /*0bb0*/  ISETP.GE.AND P1, PT, R16, RZ, PT ;  /* 0x000000ff1000720c */ /* 0x000fe20003f26270 */
[----:B------:R-:W-:Y:S01]  /*0bc0*/  @!P0 IMAD.IADD R3, R3, 0x1, -R0 ;  /* 0x0000000103038824 */ /* 0x000fe200078e0a00 */
[----:B------:R-:W-:Y:S01]  /*0bd0*/  ISETP.GE.AND P0, PT, R7, RZ, PT ;  /* 0x000000ff0700720c */ /* 0x000fe20003f06270 */
[----:B------:R-:W-:Y:S01]  /*0be0*/  @!P2 IMAD.IADD R11, R11, 0x1, -R2 ;  /* 0x000000010b0ba824 */ /* 0x000fe200078e0a02 */
[----:B------:R-:W-:Y:S02]  /*0bf0*/  ISETP.GT.U32.AND P4, PT, R2, R5, PT ;  /* 0x000000050200720c */ /* 0x000fe40003f84070 */
[----:B------:R-:W-:-:S02]  /*0c00*/  ISETP.GT.U32.AND P3, PT, R0, R3, PT ;  /* 0x000000030000720c */ /* 0x000fc40003f64070 */
[----:B------:R-:W-:Y:S01]  /*0c10*/  ISETP.GT.U32.AND P5, PT, R2, R11, PT ;  /* 0x0000000b0200720c */ /* 0x000fe20003fa4070 */
[----:B------:R-:W-:Y:S01]  /*0c20*/  USHF.L.U32 UR4, UR9, 0x15, URZ ;  /* 0x0000001509047899 */ /* 0x000fe200080006ff */
[----:B------:R-:W-:Y:S01]  /*0c30*/  ISETP.GE.AND P2, PT, R8, RZ, PT ;  /* 0x000000ff0800720c */ /* 0x000fe20003f46270 */
[----:B------:R-:W-:Y:S01]  /*0c40*/  USHF.L.U32 UR5, UR9, 0x1, URZ ;  /* 0x0000000109057899 */ /* 0x000fe200080006ff */
[----:B------:R-:W-:Y:S01]  /*0c50*/  LOP3.LUT R7, R10, 0x1f, RZ, 0xc0, !PT ;  /* 0x0000001f0a077812 */ /* 0x000fe200078ec0ff */
[----:B------:R-:W-:Y:S01]  /*0c60*/  ULOP3.LUT UR4, UR4, 0x600000, URZ, 0xc0, !UPT ;  /* 0x0060000004047892 */ /* 0x000fe2000f8ec0ff */
[----:B0-----:R-:W-:Y:S01]  /*0c70*/  R2UR UR13, R14 ;  /* 0x000000000e0d72ca */ /* 0x001fe200000e0000 */
[----:B------:R-:W-:Y:S02]  /*0c80*/  ULOP3.LUT UR5, UR5, 0x8, URZ, 0xc0, !UPT ;  /* 0x0000000805057892 */ /* 0x000fe4000f8ec0ff */
[----:B------:R-:W-:Y:S01]  /*0c90*/  @!P4 IMAD.IADD R5, R5, 0x1, -R2 ;  /* 0x000000010505c824 */ /* 0x000fe200078e0a02 */
[----:B------:R-:W-:Y:S01]  /*0ca0*/  ISETP.NE.AND P4, PT, R13, RZ, PT ;  /* 0x000000ff0d00720c */ /* 0x000fe20003f85270 */
[----:B------:R-:W-:Y:S01]  /*0cb0*/  @!P3 IMAD.IADD R3, R3, 0x1, -R0 ;  /* 0x000000010303b824 */ /* 0x000fe200078e0a00 */
[----:B------:R-:W-:Y:S01]  /*0cc0*/  ISETP.NE.AND P3, PT, R12, RZ, PT ;  /* 0x000000ff0c00720c */ /* 0x000fe20003f65270 */
[----:B------:R-:W-:-:S02]  /*0cd0*/  @!P5 IMAD.IADD R11, R11, 0x1, -R2 ;  /* 0x000000010b0bd824 */ /* 0x000fc400078e0a02 */
[----:B------:R-:W-:Y:S02]  /*0ce0*/  @!P0 IMAD.MOV R5, RZ, RZ, -R5 ;  /* 0x000000ffff058224 */ /* 0x000fe400078e0a05 */
[----:B------:R-:W-:Y:S02]  /*0cf0*/  @!P1 IMAD.MOV R11, RZ, RZ, -R11 ;  /* 0x000000ffff0b9224 */ /* 0x000fe400078e0a0b */
[----:B------:R-:W-:Y:S01]  /*0d00*/  IMAD R26, R7, UR17, RZ ;  /* 0x00000011071a7c24 */ /* 0x000fe2000f8e02ff */
[C---:B------:R-:W-:Y:S01]  /*0d10*/  SEL R30, R18.reuse, R5, !P4 ;  /* 0x00000005121e7207 */ /* 0x040fe20006000000 */
[----:B------:R-:W-:Y:S01]  /*0d20*/  IMAD.U32 R0, RZ, RZ, UR16 ;  /* 0x00000010ff007e24 */ /* 0x000fe2000f8e00ff */
[----:B------:R-:W-:Y:S01]  /*0d30*/  SEL R18, R18, R11, !P4 ;  /* 0x0000000b12127207 */ /* 0x000fe20006000000 */
[----:B------:R-:W-:Y:S01]  /*0d40*/  IMAD R11, R48, UR16, RZ ;  /* 0x00000010300b7c24 */ /* 0x000fe2000f8e02ff */
[----:B------:R-:W-:Y:S01]  /*0d50*/  LOP3.LUT P4, RZ, R10, 0xff, RZ, 0xc0, !PT ;  /* 0x000000ff0aff7812 */ /* 0x000fe2000788c0ff */
[----:B------:R-:W-:Y:S01]  /*0d60*/  @!P2 IMAD.MOV R3, RZ, RZ, -R3 ;  /* 0x000000ffff03a224 */ /* 0x000fe200078e0a03 */
[----:B------:R-:W-:Y:S01]  /*0d70*/  @!P3 LOP3.LUT R3, RZ, R12, RZ, 0x33, !PT ;  /* 0x0000000cff03b212 */ /* 0x000fe200078e33ff */
[----:B------:R-:W-:Y:S01]  /*0d80*/  IMAD.U32 R2, RZ, RZ, UR16 ;  /* 0x00000010ff027e24 */ /* 0x000fe2000f8e00ff */
[----:B------:R-:W-:Y:S01]  /*0d90*/  LEA R50, P2, R26, UR22, 0x1 ;  /* 0x000000161a327c11 */ /* 0x000fe2000f8408ff */
[----:B------:R-:W-:-:S02]  /*0da0*/  IMAD.U32 R12, RZ, RZ, UR16 ;  /* 0x00000010ff0c7e24 */ /* 0x000fc4000f8e00ff */
[----:B------:R-:W-:Y:S01]  /*0db0*/  IMAD R17, R0, 0x4, R11 ;  /* 0x0000000400117824 */ /* 0x000fe200078e020b */
[----:B------:R-:W-:Y:S09]  /*0dc0*/  BRA.U UP0, `(.L_x_5) ;  /* 0x0000000100187547 */ /* 0x000ff2000b800000 */
[----:B------:R-:W-:Y:S01]  /*0dd0*/  ELECT P0, URZ, PT ;  /* 0x0000000000ff782f */ /* 0x000fe20003800000 */
[----:B------:R-:W-:Y:S01]  /*0de0*/  IMAD.MOV.U32 R0, RZ, RZ, 0x1 ;  /* 0x00000001ff007424 */ /* 0x000fe200078e00ff */
[----:B------:R-:W-:Y:S01]  /*0df0*/  UMOV UR7, 0x40 ;  /* 0x0000004000077882 */ /* 0x000fe20000000000 */
[----:B------:R-:W-:Y:S01]  /*0e00*/  UVIRTCOUNT.DEALLOC.SMPOOL 0x80 ;  /* 0x000000800000784c */ /* 0x000fe20000000000 */
[----:B------:R-:W-:-:S09]  /*0e10*/  ULEA UR7, UR6, UR7, 0x18 ;  /* 0x0000000706077291 */ /* 0x000fd2000f8ec0ff */
[----:B------:R0:W-:Y:S03]  /*0e20*/  @P0 STS.U8 [UR7], R0 ;  /* 0x00000000ff000988 */ /* 0x0001e60008000007 */
.L_x_5:
[----:B------:R-:W-:Y:S01]  /*0e30*/  UIADD3 UR14, UPT, UPT, UR5, UR4, UR13 ;  /* 0x00000004050e7290 */ /* 0x000fe2000fffe00d */
[----:B------:R-:W-:Y:S01]  /*0e40*/  IMAD R30, R30, UR15, RZ ;  /* 0x0000000f1e1e7c24 */ /* 0x000fe2000f8e02ff */
[----:B------:R-:W-:Y:S01]  /*0e50*/  VOTEU.ALL UP2, P4 ;  /* 0x0000000000ff7886 */ /* 0x000fe20002040000 */
[----:B------:R-:W-:Y:S01]  /*0e60*/  VOTEU.ALL UP3, P4 ;  /* 0x0000000000ff7886 */ /* 0x000fe20002060000 */
[----:B------:R-:W-:Y:S01]  /*0e70*/  IMAD R23, R2, 0x4, R17 ;  /* 0x0000000402177824 */ /* 0x000fe200078e0211 */
[----:B------:R-:W-:Y:S01]  /*0e80*/  PLOP3.LUT P0, PT, PT, PT, UP1, 0x80, 0x8 ;  /* 0x000000000008781c */ /* 0x000fe20003f0f018 */
[----:B------:R-:W-:Y:S01]  /*0e90*/  IMAD.SHL.U32 R5, R30, 0x2, RZ ;  /* 0x000000021e057824 */ /* 0x000fe200078e00ff */
[----:B------:R-:W-:-:S04]  /*0ea0*/  @!UP2 UIADD3 UR4, UPT, UPT, -UR8, 0x100000, URZ ;  /* 0x001000000804a890 */ /* 0x000fc8000fffe1ff */
[----:B------:R-:W-:Y:S02]  /*0eb0*/  @!UP2 USHF.L.U32 UR5, UR4, 0xb, URZ ;  /* 0x0000000b0405a899 */ /* 0x000fe400080006ff */
[----:B------:R-:W-:Y:S01]  /*0ec0*/  @!UP2 USHF.L.U32 UR4, UR4, 0x1, URZ ;  /* 0x000000010404a899 */ /* 0x000fe200080006ff */
[----:B------:R-:W-:Y:S01]  /*0ed0*/  IMAD R32, R3, UR11, RZ ;  /* 0x0000000b03207c24 */ /* 0x000fe2000f8e02ff */
[----:B------:R-:W-:Y:S01]  /*0ee0*/  STTM.16dp32bit_t0_t15.x4 tmem[UR14], RZ ;  /* 0x000000ff000079ed */ /* 0x000fe2000890000e */
[----:B------:R-:W-:Y:S01]  /*0ef0*/  STTM.16dp32bit_t16_t31.x4 tmem[UR14+0x4], RZ ;  /* 0x000004ff000079ed */ /* 0x000fe2000892000e */
[----:B------:R-:W1:Y:S02]  /*0f00*/  FENCE.VIEW.ASYNC.T ;  /* 0x00000000000073c6 */ /* 0x000e640000000200 */
[----:B-1----:R-:W-:Y:S01]  /*0f10*/  BAR.SYNC.DEFER_BLOCKING 0x0 ;  /* 0x0000000000007b1d */ /* 0x002fe20000010000 */
[----:B------:R-:W-:Y:S01]  /*0f20*/  LEA.HI.X.SX32 R19, R26, UR23, 0x1, P2 ;  /* 0x000000171a137c11 */ /* 0x000fe200090f0eff */
[----:B------:R-:W-:Y:S01]  /*0f30*/  IMAD R21, R4, 0x4, R23 ;  /* 0x0000000404157824 */ /* 0x000fe200078e0217 */
[----:B------:R-:W-:Y:S01]  /*0f40*/  IADD3 R2, P2, PT, R5, R50, RZ ;  /* 0x0000003205027210 */ /* 0x000fe20007f5e0ff */
[----:B------:R-:W-:Y:S01]  /*0f50*/  IMAD.SHL.U32 R28, R32, 0x2, RZ ;  /* 0x00000002201c7824 */ /* 0x000fe200078e00ff */
[----:B------:R-:W-:-:S02]  /*0f60*/  PLOP3.LUT P1, PT, PT, PT, UP1, 0x80, 0x8 ;  /* 0x000000000008781c */ /* 0x000fc40003f2f018 */
[----:B------:R-:W-:Y:S01]  /*0f70*/  ISETP.LT.AND P0, PT, R7, UR28, P0 ;  /* 0x0000001c07007c0c */ /* 0x000fe20008701270 */
[----:B------:R-:W-:Y:S01]  /*0f80*/  IMAD R29, R12, 0x4, R21 ;  /* 0x000000040c1d7824 */ /* 0x000fe200078e0215 */
[----:B------:R-:W-:Y:S01]  /*0f90*/  LEA.HI.X.SX32 R3, R30, R19, 0x1, P2 ;  /* 0x000000131e037211 */ /* 0x000fe200010f0eff */
[----:B------:R-:W1:Y:S02]  /*0fa0*/  FENCE.VIEW.ASYNC.S ;  /* 0x00000000000073c6 */ /* 0x000e640000000000 */
[----:B-1----:R1:W2:Y:S02]  /*0fb0*/  @!UP3 SYNCS.EXCH.64 URZ, [UR10], UR4 ;  /* 0x000000040affb5b2 */ /* 0x0022a40008000100 */
[----:B--2---:R-:W-:Y:S01]  /*0fc0*/  BAR.SYNC.DEFER_BLOCKING 0x0 ;  /* 0x0000000000007b1d */ /* 0x004fe20000010000 */
[----:B------:R-:W-:Y:S02]  /*0fd0*/  ISETP.LT.AND P1, PT, R6, UR28, P1 ;  /* 0x0000001c06007c0c */ /* 0x000fe40008f21270 */
[----:B------:R-:W-:Y:S01]  /*0fe0*/  IADD3 R52, P2, PT, R28, UR20, RZ ;  /* 0x000000141c347c10 */ /* 0x000fe2000ff5e0ff */
[----:B0-----:R-:W-:-:S03]  /*0ff0*/  IMAD.U32 R0, RZ, RZ, UR16 ;  /* 0x00000010ff007e24 */ /* 0x001fc6000f8e00ff */
[----:B------:R-:W-:Y:S02]  /*1000*/  LEA.HI.X.SX32 R22, R32, UR21, 0x1, P2 ;  /* 0x0000001520167c11 */ /* 0x000fe400090f0eff */
[C---:B------:R-:W-:Y:S02]  /*1010*/  LEA R12, P3, R29.reuse, R52, 0x1 ;  /* 0x000000341d0c7211 */ /* 0x040fe400078608ff */
[----:B------:R-:W-:Y:S02]  /*1020*/  PRMT R39, RZ, 0x7610, R39 ;  /* 0x00007610ff277816 */ /* 0x000fe40000000027 */
[----:B------:R-:W-:Y:S02]  /*1030*/  LOP3.LUT R4, R48, 0x14, RZ, 0xfc, !PT ;  /* 0x0000001430047812 */ /* 0x000fe400078efcff */
[----:B------:R-:W-:Y:S02]  /*1040*/  PLOP3.LUT P2, PT, PT, PT, UP1, 0x80, 0x8 ;  /* 0x000000000008781c */ /* 0x000fe40003f4f018 */
[----:B------:R-:W-:Y:S01]  /*1050*/  LEA.HI.X.SX32 R13, R29, R22, 0x1, P3 ;  /* 0x000000161d0d7211 */ /* 0x000fe200018f0eff */
[----:B------:R-:W-:Y:S01]  /*1060*/  IMAD R31, R0, 0x4, R29 ;  /* 0x00000004001f7824 */ /* 0x000fe200078e021d */
[----:B------:R-:W-:-:S02]  /*1070*/  PLOP3.LUT P3, PT, PT, PT, UP1, 0x80, 0x8 ;  /* 0x000000000008781c */ /* 0x000fc40003f6f018 */
[----:B------:R-:W-:Y:S01]  /*1080*/  ISETP.LT.AND P2, PT, R4, UR28, P2 ;  /* 0x0000001c04007c0c */ /* 0x000fe20009741270 */
[----:B------:R0:W2:Y:S01]  /*1090*/  @P0 LDG.E.U16 R41, desc[UR26][R2.64] ;  /* 0x0000001a02290981 */ /* 0x0000a2000c1e1500 */
[----:B------:R-:W-:-:S03]  /*10a0*/  IMAD.U32 R14, RZ, RZ, UR16 ;  /* 0x00000010ff0e7e24 */ /* 0x000fc6000f8e00ff */
[----:B------:R-:W3:Y:S01]  /*10b0*/  @P1 LDG.E.U16 R39, desc[UR26][R12.64] ;  /* 0x0000001a0c271981 */ /* 0x000ee2000c1e1500 */
[----:B0-----:R-:W-:-:S04]  /*10c0*/  LOP3.LUT R3, R48, 0x18, RZ, 0xfc, !PT ;  /* 0x0000001830037812 */ /* 0x001fc800078efcff */
[----:B------:R-:W-:Y:S02]  /*10d0*/  ISETP.LT.AND P1, PT, R3, UR28, P3 ;  /* 0x0000001c03007c0c */ /* 0x000fe40009f21270 */
[C---:B------:R-:W-:Y:S02]  /*10e0*/  LEA R24, P3, R31.reuse, R52, 0x1 ;  /* 0x000000341f187211 */ /* 0x040fe400078608ff */
[----:B------:R-:W-:Y:S02]  /*10f0*/  PRMT R36, RZ, 0x7610, R36 ;  /* 0x00007610ff247816 */ /* 0x000fe40000000024 */
[----:B------:R-:W-:Y:S01]  /*1100*/  LEA.HI.X.SX32 R25, R31, R22, 0x1, P3 ;  /* 0x000000161f197211 */ /* 0x000fe200018f0eff */
[----:B------:R-:W-:Y:S01]  /*1110*/  IMAD R33, R14, 0x4, R31 ;  /* 0x000000040e217824 */ /* 0x000fe200078e021f */
[----:B------:R-:W-:-:S03]  /*1120*/  PLOP3.LUT P5, PT, PT, PT, UP1, 0x80, 0x8 ;  /* 0x000000000008781c */ /* 0x000fc60003faf018 */
[----:B------:R0:W4:Y:S01]  /*1130*/  @P2 LDG.E.U16 R36, desc[UR26][R24.64] ;  /* 0x0000001a18242981 */ /* 0x000122000c1e1500 */
[----:B------:R-:W-:Y:S02]  /*1140*/  ISETP.LT.AND P2, PT, R48, UR28, P5 ;  /* 0x0000001c30007c0c */ /* 0x000fe4000af41270 */
[-C--:B------:R-:W-:Y:S02]  /*1150*/  LEA R14, P6, R33, R52.reuse, 0x1 ;  /* 0x00000034210e7211 */ /* 0x080fe400078c08ff */
[----:B------:R-:W-:Y:S02]  /*1160*/  PRMT R37, RZ, 0x7610, R37 ;  /* 0x00007610ff257816 */ /* 0x000fe40000000025 */
[----:B------:R-:W-:Y:S02]  /*1170*/  LEA R0, P5, R11, R52, 0x1 ;  /* 0x000000340b007211 */ /* 0x000fe400078a08ff */
[-C--:B------:R-:W-:Y:S02]  /*1180*/  LEA.HI.X.SX32 R15, R33, R22.reuse, 0x1, P6 ;  /* 0x00000016210f7211 */ /* 0x080fe400030f0eff */
[----:B------:R-:W-:-:S02]  /*1190*/  LEA.HI.X.SX32 R11, R11, R22, 0x1, P5 ;  /* 0x000000160b0b7211 */ /* 0x000fc400028f0eff */
[C---:B------:R-:W-:Y:S01]  /*11a0*/  LOP3.LUT R46, R48.reuse, 0x4, RZ, 0xfc, !PT ;  /* 0x00000004302e7812 */ /* 0x040fe200078efcff */
[----:B------:R5:W2:Y:S01]  /*11b0*/  @P1 LDG.E.U16 R37, desc[UR26][R14.64] ;  /* 0x0000001a0e251981 */ /* 0x000aa2000c1e1500 */
[----:B------:R-:W-:Y:S01]  /*11c0*/  PLOP3.LUT P1, PT, PT, PT, UP1, 0x80, 0x8 ;  /* 0x000000000008781c */ /* 0x000fe20003f2f018 */
[----:B0-----:R-:W-:Y:S01]  /*11d0*/  @P2 IMAD.MOV.U32 R24, RZ, RZ, R0 ;  /* 0x000000ffff182224 */ /* 0x001fe200078e0000 */
[----:B------:R-:W-:Y:S01]  /*11e0*/  PRMT R35, RZ, 0x7610, R35 ;  /* 0x00007610ff237816 */ /* 0x000fe20000000023 */
[----:B------:R-:W-:Y:S01]  /*11f0*/  @P2 IMAD.MOV.U32 R25, RZ, RZ, R11 ;  /* 0x000000ffff192224 */ /* 0x000fe200078e000b */
[----:B------:R-:W-:Y:S02]  /*1200*/  LOP3.LUT R2, R48, 0x8, RZ, 0xfc, !PT ;  /* 0x0000000830027812 */ /* 0x000fe400078efcff */
[----:B------:R-:W-:Y:S02]  /*1210*/  PLOP3.LUT P3, PT, PT, PT, UP1, 0x80, 0x8 ;  /* 0x000000000008781c */ /* 0x000fe40003f6f018 */
[----:B------:R-:W-:Y:S01]  /*1220*/  ISETP.LT.AND P1, PT, R46, UR28, P1 ;  /* 0x0000001c2e007c0c */ /* 0x000fe20008f21270 */
[----:B------:R0:W4:Y:S01]  /*1230*/  @P2 LDG.E.U16 R35, desc[UR26][R24.64] ;  /* 0x0000001a18232981 */ /* 0x000122000c1e1500 */
[----:B------:R-:W-:-:S02]  /*1240*/  ISETP.LT.AND P3, PT, R2, UR28, P3 ;  /* 0x0000001c02007c0c */ /* 0x000fc40009f61270 */
[-C--:B-----5:R-:W-:Y:S02]  /*1250*/  LEA R14, P2, R17, R52.reuse, 0x1 ;  /* 0x00000034110e7211 */ /* 0x0a0fe400078408ff */
[----:B------:R-:W-:Y:S02]  /*1260*/  LEA R12, P6, R23, R52, 0x1 ;  /* 0x00000034170c7211 */ /* 0x000fe400078c08ff */
[-C--:B------:R-:W-:Y:S02]  /*1270*/  LEA.HI.X.SX32 R17, R17, R22.reuse, 0x1, P2 ;  /* 0x0000001611117211 */ /* 0x080fe400010f0eff */
[----:B------:R-:W-:Y:S02]  /*1280*/  PRMT R43, RZ, 0x7610, R43 ;  /* 0x00007610ff2b7816 */ /* 0x000fe4000000002b */
[----:B------:R-:W-:Y:S01]  /*1290*/  LEA.HI.X.SX32 R13, R23, R22, 0x1, P6 ;  /* 0x00000016170d7211 */ /* 0x000fe200030f0eff */
[----:B------:R-:W-:Y:S01]  /*12a0*/  @P1 IMAD.MOV.U32 R54, RZ, RZ, R14 ;  /* 0x000000ffff361224 */ /* 0x000fe200078e000e */
[----:B------:R-:W-:Y:S01]  /*12b0*/  PRMT R34, RZ, 0x7610, R34 ;  /* 0x00007610ff227816 */ /* 0x000fe20000000022 */
[----:B------:R-:W-:Y:S01]  /*12c0*/  @P1 IMAD.MOV.U32 R55, RZ, RZ, R17 ;  /* 0x000000ffff371224 */ /* 0x000fe200078e0011 */
[----:B------:R-:W-:Y:S01]  /*12d0*/  LOP3.LUT R15, R48, 0xc, RZ, 0xfc, !PT ;  /* 0x0000000c300f7812 */ /* 0x000fe200078efcff */
[----:B------:R-:W5:Y:S01]  /*12e0*/  @P3 LDG.E.U16 R43, desc[UR26][R12.64] ;  /* 0x0000001a0c2b3981 */ /* 0x000f62000c1e1500 */
[----:B------:R-:W-:Y:S01]  /*12f0*/  IMAD.U32 R20, RZ, RZ, UR16 ;  /* 0x00000010ff147e24 */ /* 0x000fe2000f8e00ff */
[----:B------:R-:W-:Y:S01]  /*1300*/  PLOP3.LUT P2, PT, PT, PT, UP1, 0x80, 0x8 ;  /* 0x000000000008781c */ /* 0x000fe20003f4f018 */
[----:B0-----:R-:W-:Y:S01]  /*1310*/  IMAD R25, R18, UR15, RZ ;  /* 0x0000000f12197c24 */ /* 0x001fe2000f8e02ff */
[----:B------:R-:W-:Y:S01]  /*1320*/  LOP3.LUT R16, R48, 0x1c, RZ, 0xfc, !PT ;  /* 0x0000001c30107812 */ /* 0x000fe200078efcff */
[----:B------:R-:W5:Y:S01]  /*1330*/  @P1 LDG.E.U16 R34, desc[UR26][R54.64] ;  /* 0x0000001a36221981 */ /* 0x000f62000c1e1500 */
[----:B------:R-:W-:Y:S01]  /*1340*/  PLOP3.LUT P3, PT, PT, PT, UP1, 0x80, 0x8 ;  /* 0x000000000008781c */ /* 0x000fe20003f6f018 */
[----:B------:R-:W-:Y:S01]  /*1350*/  IMAD R27, R20, 0x4, R33 ;  /* 0x00000004141b7824 */ /* 0x000fe200078e0221 */
[----:B------:R-:W-:Y:S01]  /*1360*/  ISETP.LT.AND P1, PT, R15, UR28, P2 ;  /* 0x0000001c0f007c0c */ /* 0x000fe20009721270 */
[----:B------:R-:W-:Y:S01]  /*1370*/  IMAD.SHL.U32 R18, R25, 0x2, RZ ;  /* 0x0000000219127824 */ /* 0x000fe200078e00ff */
[----:B------:R-:W-:-:S02]  /*1380*/  ISETP.LT.AND P2, PT, R16, UR28, P3 ;  /* 0x0000001c10007c0c */ /* 0x000fc40009f41270 */
[-C--:B------:R-:W-:Y:S02]  /*1390*/  LEA R20, P3, R21, R52.reuse, 0x1 ;  /* 0x0000003415147211 */ /* 0x080fe400078608ff */
[----:B------:R-:W-:Y:S02]  /*13a0*/  LEA R52, P5, R27, R52, 0x1 ;  /* 0x000000341b347211 */ /* 0x000fe400078a08ff */
[----:B------:R-:W-:Y:S02]  /*13b0*/  IADD3 R50, P6, PT, R18, R50, RZ ;  /* 0x0000003212327210 */ /* 0x000fe40007fde0ff */
[----:B------:R-:W-:Y:S02]  /*13c0*/  PRMT R24, RZ, 0x7610, R24 ;  /* 0x00007610ff187816 */ /* 0x000fe40000000018 */
[----:B------:R-:W-:Y:S02]  /*13d0*/  PRMT R38, RZ, 0x7610, R38 ;  /* 0x00007610ff267816 */ /* 0x000fe40000000026 */
[----:B------:R-:W-:-:S02]  /*13e0*/  LEA.HI.X.SX32 R21, R21, R22, 0x1, P3 ;  /* 0x0000001615157211 */ /* 0x000fc400018f0eff */
[----:B------:R-:W-:Y:S02]  /*13f0*/  PRMT R45, RZ, 0x7610, R45 ;  /* 0x00007610ff2d7816 */ /* 0x000fe4000000002d */
[----:B------:R-:W-:Y:S01]  /*1400*/  LEA.HI.X.SX32 R53, R27, R22, 0x1, P5 ;  /* 0x000000161b357211 */ /* 0x000fe200028f0eff */
[----:B------:R-:W5:Y:S01]  /*1410*/  @P1 LDG.E.U16 R24, desc[UR26][R20.64] ;  /* 0x0000001a14181981 */ /* 0x000f62000c1e1500 */
[----:B------:R-:W-:-:S03]  /*1420*/  LEA.HI.X.SX32 R51, R25, R19, 0x1, P6 ;  /* 0x0000001319337211 */ /* 0x000fc600030f0eff */
[----:B------:R-:W5:Y:S04]  /*1430*/  @P2 LDG.E.U16 R38, desc[UR26][R52.64] ;  /* 0x0000001a34262981 */ /* 0x000f68000c1e1500 */
[----:B------:R-:W5:Y:S01]  /*1440*/  @P0 LDG.E.U16 R45, desc[UR26][R50.64] ;  /* 0x0000001a322d0981 */ /* 0x000f62000c1e1500 */
[C---:B------:R-:W-:Y:S01]  /*1450*/  LOP3.LUT R22, R10.reuse, 0xc0, RZ, 0xc0, !PT ;  /* 0x000000c00a167812 */ /* 0x040fe200078ec0ff */
[----:B------:R-:W-:Y:S01]  /*1460*/  IMAD.SHL.U32 R19, R10, 0x2, RZ ;  /* 0x000000020a137824 */ /* 0x000fe200078e00ff */
[----:B-1----:R-:W-:-:S04]  /*1470*/  @!UP2 UIADD3 UR4, UPT, UPT, -UR8, 0x100000, URZ ;  /* 0x001000000804a890 */ /* 0x002fc8000fffe1ff */
[----:B------:R-:W-:Y:S02]  /*1480*/  @!UP2 USHF.L.U32 UR5, UR4, 0xb, URZ ;  /* 0x0000000b0405a899 */ /* 0x000fe400080006ff */
[----:B------:R-:W-:Y:S01]  /*1490*/  @!UP2 USHF.L.U32 UR4, UR4, 0x1, URZ ;  /* 0x000000010404a899 */ /* 0x000fe200080006ff */
[----:B------:R-:W-:Y:S01]  /*14a0*/  SHF.R.U32.HI R22, RZ, 0x2, R22 ;  /* 0x00000002ff167819 */ /* 0x000fe20000011616 */
[----:B------:R-:W-:-:S03]  /*14b0*/  VOTEU.ALL UP1, P4 ;  /* 0x0000000000ff7886 */ /* 0x000fc60002020000 */
[----:B------:R-:W-:-:S04]  /*14c0*/  LOP3.LUT R22, R22, 0x1fe, R19, 0x78, !PT ;  /* 0x000001fe16167812 */ /* 0x000fc800078e7813 */
[----:B------:R-:W-:-:S03]  /*14d0*/  LOP3.LUT R23, R22, 0x40, RZ, 0x3c, !PT ;  /* 0x0000004016177812 */ /* 0x000fc600078e3cff */
[----:B------:R0:W1:Y:S01]  /*14e0*/  @!UP1 SYNCS.EXCH.64 URZ, [UR12+0x2808], UR4 ;  /* 0x002808040cff95b2 */ /* 0x0000620008000100 */
[----:B------:R-:W-:-:S04]  /*14f0*/  UISETP.NE.U32.AND UP1, UPT, UR9, URZ, UPT ;  /* 0x000000ff0900728c */ /* 0x000fc8000bf25070 */
[----:B------:R-:W-:Y:S02]  /*1500*/  UISETP.LT.OR UP2, UPT, UR30, 0x20, UP1 ;  /* 0x000000201e00788c */ /* 0x000fe40008f41670 */
[----:B------:R-:W-:Y:S01]  /*1510*/  UISETP.GE.AND UP3, UPT, UR30, 0x40, UPT ;  /* 0x000000401e00788c */ /* 0x000fe2000bf66270 */
[----:B---3--:R0:W-:Y:S04]  /*1520*/  STS.U16 [R22+UR12+0x800], R39 ;  /* 0x0008002716007988 */ /* 0x0081e8000800040c */
[----:B--2---:R0:W-:Y:S04]  /*1530*/  STS.U16 [R22+UR12+0xc00], R37 ;  /* 0x000c002516007988 */ /* 0x0041e8000800040c */
[----:B----4-:R0:W-:Y:S04]  /*1540*/  STS.U16 [R22+UR12], R35 ;  /* 0x0000002316007988 */ /* 0x0101e8000800040c */
[----:B-----5:R0:W-:Y:S04]  /*1550*/  STS.U16 [R22+UR12+0x400], R43 ;  /* 0x0004002b16007988 */ /* 0x0201e8000800040c */
[----:B------:R0:W-:Y:S04]  /*1560*/  STS.U16 [R23+UR12+0xa00], R36 ;  /* 0x000a002417007988 */ /* 0x0001e8000800040c */
[----:B------:R0:W-:Y:S04]  /*1570*/  STS.U16 [R23+UR12+0x200], R34 ;  /* 0x0002002217007988 */ /* 0x0001e8000800040c */
[----:B------:R0:W-:Y:S04]  /*1580*/  STS.U16 [R23+UR12+0x600], R24 ;  /* 0x0006001817007988 */ /* 0x0001e8000800040c */
[----:B------:R0:W-:Y:S04]  /*1590*/  STS.U16 [R23+UR12+0xe00], R38 ;  /* 0x000e002617007988 */ /* 0x0001e8000800040c */
[----:B------:R0:W-:Y:S04]  /*15a0*/  STS.U16 [R22+UR12+0x2000], R41 ;  /* 0x0020002916007988 */ /* 0x0001e8000800040c */
[----:B------:R0:W-:Y:S01]  /*15b0*/  STS.U16 [R22+UR12+0x2200], R45 ;  /* 0x0022002d16007988 */ /* 0x0001e2000800040c */
[----:B-1----:R1:W-:Y:S06]  /*15c0*/  MEMBAR.ALL.CTA ;  /* 0x0000000000007992 */ /* 0x0023ec0000008000 */
[----:B-1----:R-:W1:Y:S02]  /*15d0*/  FENCE.VIEW.ASYNC.S ;  /* 0x00000000000073c6 */ /* 0x002e640000000000 */
[----:B-1----:R-:W-:Y:S06]  /*15e0*/  BAR.SYNC.DEFER_BLOCKING 0x0 ;  /* 0x0000000000007b1d */ /* 0x002fec0000010000 */
[----:B------:R-:W-:Y:S05]  /*15f0*/  BRA.U UP2, `(.L_x_6) ;  /* 0x0000000102687547 */ /* 0x000fea000b800000 */
[----:B0-----:R-:W-:Y:S02]  /*1600*/  UIADD3 UR4, UPT, UPT, UR12, 0x2000, URZ ;  /* 0x000020000c047890 */ /* 0x001fe4000fffe0ff */
[----:B------:R-:W-:Y:S02]  /*1610*/  USHF.R.U32.HI UR6, URZ, 0x4, UR12 ;  /* 0x00000004ff067899 */ /* 0x000fe4000801160c */
[----:B------:R-:W-:Y:S02]  /*1620*/  USHF.R.U32.HI UR4, URZ, 0x4, UR4 ;  /* 0x00000004ff047899 */ /* 0x000fe40008011604 */
[----:B------:R-:W-:Y:S02]  /*1630*/  USGXT.U32 UR6, UR6, 0xe ;  /* 0x0000000e0606789a */ /* 0x000fe40008000000 */
[----:B------:R-:W-:Y:S01]  /*1640*/  USGXT.U32 UR8, UR4, 0xe ;  /* 0x0000000e0408789a */ /* 0x000fe20008000000 */
[----:B------:R-:W-:Y:S01]  /*1650*/  UMOV UR18, 0x80 ;  /* 0x0000008000127882 */ /* 0x000fe20000000000 */
[----:B------:R-:W-:Y:S01]  /*1660*/  UMOV UR19, 0x40004040 ;  /* 0x4000404000137882 */ /* 0x000fe20000000000 */
[----:B------:R-:W-:Y:S01]  /*1670*/  UMOV UR20, 0xfffffffe ;  /* 0xfffffffe00147882 */ /* 0x000fe20000000000 */
[----:B------:R-:W-:Y:S01]  /*1680*/  UMOV UR21, 0x7fffbfdf ;  /* 0x7fffbfdf00157882 */ /* 0x000fe20000000000 */
[----:B------:R-:W-:Y:S01]  /*1690*/  UMOV UR7, URZ ;  /* 0x000000ff00077c82 */ /* 0x000fe20008000000 */
[----:B------:R-:W-:Y:S01]  /*16a0*/  UMOV UR9, URZ ;  /* 0x000000ff00097c82 */ /* 0x000fe20008000000 */
[----:B------:R-:W-:-:S02]  /*16b0*/  UIADD3.64 UR18, UPT, UPT, UR6, UR18, URZ ;  /* 0x0000001206127297 */ /* 0x000fc4000fffe0ff */
[----:B------:R-:W-:Y:S01]  /*16c0*/  UIADD3.64 UR20, UPT, UPT, UR8, -UR20, URZ ;  /* 0x8000001408147297 */ /* 0x000fe2000fffe0ff */
[----:B------:R-:W-:Y:S01]  /*16d0*/  UMOV UR24, 0x0 ;  /* 0x0000000000187882 */ /* 0x000fe20000000000 */
[----:B------:R-:W-:Y:S01]  /*16e0*/  UMOV UR25, 0x4048010 ;  /* 0x0404801000197882 */ /* 0x000fe20000000000 */
[----:B------:R-:W-:Y:S01]  /*16f0*/  UMOV UR4, UR10 ;  /* 0x0000000a00047c82 */ /* 0x000fe20008000000 */
[----:B------:R-:W-:Y:S01]  /*1700*/  UMOV UR5, URZ ;  /* 0x000000ff00057c82 */ /* 0x000fe20008000000 */
[----:B------:R-:W-:Y:S01]  /*1710*/  UMOV UR7, 0x40004040 ;  /* 0x4000404000077882 */ /* 0x000fe20000000000 */
[----:B------:R-:W-:Y:S01]  /*1720*/  UMOV UR9, 0x80004020 ;  /* 0x8000402000097882 */ /* 0x000fe20000000000 */
[----:B------:R-:W-:Y:S01]  /*1730*/  UMOV UR32, 0x0 ;  /* 0x0000000000207882 */ /* 0x000fe20000000000 */
[----:B------:R-:W-:Y:S01]  /*1740*/  UMOV UR33, 0x4048010 ;  /* 0x0404801000217882 */ /* 0x000fe20000000000 */
[----:B------:R-:W-:Y:S01]  /*1750*/  UMOV UR4, UR4 ;  /* 0x0000000400047c82 */ /* 0x000fe20008000000 */
[----:B------:R1:W-:Y:S01]  /*1760*/  UTCHMMA gdesc[UR6], gdesc[UR8], tmem[UR13], tmem[UR24], idesc[UR25], !UPT ;  /* 0x00ff1808060075ea */ /* 0x0003e2000f80000d */
[----:B------:R1:W-:Y:S01]  /*1770*/  UTCHMMA gdesc[UR18], gdesc[UR20], tmem[UR13], tmem[UR32], idesc[UR33], UPT ;  /* 0x00ff2014120075ea */ /* 0x0003e2000b80000d */
[----:B------:R1:W-:Y:S01]  /*1780*/  UTCBAR [UR4], URZ ;  /* 0x000000ff040073e9 */ /* 0x0003e200080000ff */
[----:B------:R-:W-:Y:S01]  /*1790*/  NOP ;  /* 0x0000000000007918 */ /* 0x000fe20000000000 */
.L_x_6:
[----:B01----:R-:W-:Y:S01]  /*17a0*/  UMOV UR4, URZ ;  /* 0x000000ff00047c82 */ /* 0x003fe20008000000 */
[----:B------:R-:W-:Y:S05]  /*17b0*/  BRA.U !UP3, `(.L_x_7) ;  /* 0x000000090b947547 */ /* 0x000fea000b800000 */
[----:B------:R-:W0:Y:S01]  /*17c0*/  LDCU UR11, c[0x0][0x388] ;  /* 0x00007100ff0b77ac */ /* 0x000e220008000800 */
[----:B------:R-:W-:Y:S02]  /*17d0*/  SHF.R.S32.HI R35, RZ, 0x1f, R32 ;  /* 0x0000001fff237819 */ /* 0x000fe40000011420 */
[----:B------:R-:W-:Y:S01]  /*17e0*/  SHF.R.S32.HI R37, RZ, 0x1f, R30 ;  /* 0x0000001fff257819 */ /* 0x000fe2000001141e */
[----:B------:R-:W-:Y:S01]  /*17f0*/  USHF.L.U32 UR6, UR17, 0x5, URZ ;  /* 0x0000000511067899 */ /* 0x000fe200080006ff */
[----:B------:R-:W-:Y:S01]  /*1800*/  SHF.L.U64.HI R34, R32, 0x1, R35 ;  /* 0x0000000120227819 */ /* 0x000fe20000010223 */
[----:B------:R-:W1:Y:S01]  /*1810*/  LDCU.64 UR20, c[0x0][0x380] ;  /* 0x00007000ff1477ac */ /* 0x000e620008000a00 */
[----:B------:R-:W-:Y:S02]  /*1820*/  SHF.L.U64.HI R24, R30, 0x1, R37 ;  /* 0x000000011e187819 */ /* 0x000fe40000010225 */
[----:B------:R-:W-:Y:S01]  /*1830*/  SHF.R.S32.HI R35, RZ, 0x1f, R29 ;  /* 0x0000001fff237819 */ /* 0x000fe2000001141d */
[----:B------:R-:W-:Y:S01]  /*1840*/  USHF.R.S32.HI UR9, URZ, 0x1f, UR6 ;  /* 0x0000001fff097899 */ /* 0x000fe20008011406 */
[-C--:B------:R-:W-:Y:S01]  /*1850*/  LEA R32, P0, R29, R28.reuse, 0x1 ;  /* 0x0000001c1d207211 */ /* 0x080fe200078008ff */
[----:B------:R-:W-:Y:S01]  /*1860*/  USHF.L.U32 UR33, UR6, 0x1, URZ ;  /* 0x0000000106217899 */ /* 0x000fe200080006ff */
[----:B------:R-:W-:Y:S01]  /*1870*/  SHF.R.S32.HI R36, RZ, 0x1f, R31 ;  /* 0x0000001fff247819 */ /* 0x000fe2000001141f */
[----:B------:R-:W-:Y:S01]  /*1880*/  USHF.R.S32.HI UR4, URZ, 0x1f, UR30 ;  /* 0x0000001fff047899 */ /* 0x000fe2000801141e */
[----:B------:R-:W-:Y:S01]  /*1890*/  LEA R30, P1, R31, R28, 0x1 ;  /* 0x0000001c1f1e7211 */ /* 0x000fe200078208ff */
[----:B------:R-:W-:Y:S01]  /*18a0*/  USHF.L.U64.HI UR31, UR6, 0x1, UR9 ;  /* 0x00000001061f7899 */ /* 0x000fe20008010209 */
[----:B------:R-:W-:Y:S01]  /*18b0*/  SHF.R.S32.HI R38, RZ, 0x1f, R25 ;  /* 0x0000001fff267819 */ /* 0x000fe20000011419 */
[----:B------:R-:W-:Y:S01]  /*18c0*/  ULEA.HI UR4, UR4, UR30, URZ, 0x5 ;  /* 0x0000001e04047291 */ /* 0x000fe2000f8f28ff */
[-C--:B------:R-:W-:Y:S01]  /*18d0*/  LEA.HI.X R29, R29, R34.reuse, R35, 0x1, P0 ;  /* 0x000000221d1d7211 */ /* 0x080fe200000f0c23 */
[----:B------:R-:W-:Y:S01]  /*18e0*/  USHF.L.U32 UR5, UR16, 0x5, URZ ;  /* 0x0000000510057899 */ /* 0x000fe200080006ff */
[----:B------:R-:W-:Y:S01]  /*18f0*/  LEA.HI.X R31, R31, R34, R36, 0x1, P1 ;  /* 0x000000221f1f7211 */ /* 0x000fe200008f0c24 */
[----:B------:R-:W-:Y:S01]  /*1900*/  UIADD3 UR7, UPT, UPT, UR12, 0x1000, URZ ;  /* 0x000010000c077890 */ /* 0x000fe2000fffe0ff */
[----:B------:R-:W-:Y:S01]  /*1910*/  SHF.R.S32.HI R36, RZ, 0x1f, R33 ;  /* 0x0000001fff247819 */ /* 0x000fe20000011421 */
[----:B------:R-:W-:Y:S01]  /*1920*/  UIADD3 UR8, UPT, UPT, UR12, 0x2400, URZ ;  /* 0x000024000c087890 */ /* 0x000fe2000fffe0ff */
[----:B------:R-:W-:Y:S01]  /*1930*/  LEA R35, P0, R33, R28, 0x1 ;  /* 0x0000001c21237211 */ /* 0x000fe200078008ff */
[----:B------:R-:W-:Y:S01]  /*1940*/  USHF.R.S32.HI UR4, URZ, 0x5, UR4 ;  /* 0x00000005ff047899 */ /* 0x000fe20008011404 */
[----:B------:R-:W-:Y:S01]  /*1950*/  SHF.L.U64.HI R25, R25, 0x1, R38 ;  /* 0x0000000119197819 */ /* 0x000fe20000010226 */
[----:B------:R-:W-:Y:S01]  /*1960*/  USHF.R.S32.HI UR9, URZ, 0x1f, UR5 ;  /* 0x0000001fff097899 */ /* 0x000fe20008011405 */
[----:B------:R-:W-:Y:S01]  /*1970*/  SHF.R.S32.HI R37, RZ, 0x1f, R26 ;  /* 0x0000001fff257819 */ /* 0x000fe2000001141a */
[----:B------:R-:W-:Y:S01]  /*1980*/  USHF.R.U32.HI UR7, URZ, 0x4, UR7 ;  /* 0x00000004ff077899 */ /* 0x000fe20008011607 */
[C---:B------:R-:W-:Y:S01]  /*1990*/  LEA R38, P1, R26.reuse, UR33, 0x1 ;  /* 0x000000211a267c11 */ /* 0x040fe2000f8208ff */
[----:B------:R-:W-:Y:S01]  /*19a0*/  USHF.R.U32.HI UR8, URZ, 0x4, UR8 ;  /* 0x00000004ff087899 */ /* 0x000fe20008011608 */
[----:B------:R-:W-:Y:S01]  /*19b0*/  LEA.HI.X R33, R33, R34, R36, 0x1, P0 ;  /* 0x0000002221217211 */ /* 0x000fe200000f0c24 */
[----:B------:R-:W-:Y:S01]  /*19c0*/  UISETP.LT.AND UP2, UPT, UR4, 0x2, UPT ;  /* 0x000000020400788c */ /* 0x000fe2000bf41270 */
[C---:B------:R-:W-:Y:S01]  /*19d0*/  LEA R36, P0, R27.reuse, R28, 0x1 ;  /* 0x0000001c1b247211 */ /* 0x040fe200078008ff */
[----:B------:R-:W-:Y:S01]  /*19e0*/  USGXT.U32 UR6, UR7, 0xe ;  /* 0x0000000e0706789a */ /* 0x000fe20008000000 */
[----:B------:R-:W-:Y:S01]  /*19f0*/  LEA.HI.X R37, R26, UR31, R37, 0x1, P1 ;  /* 0x0000001f1a257c11 */ /* 0x000fe200088f0c25 */
[----:B------:R-:W-:Y:S01]  /*1a00*/  USGXT.U32 UR8, UR8, 0xe ;  /* 0x0000000e0808789a */ /* 0x000fe20008000000 */
[----:B------:R-:W-:Y:S01]  /*1a10*/  SHF.R.S32.HI R28, RZ, 0x1f, R27 ;  /* 0x0000001fff1c7819 */ /* 0x000fe2000001141b */
[----:B------:R-:W-:Y:S01]  /*1a20*/  USEL UR4, UR4, 0x2, !UP2 ;  /* 0x0000000204047887 */ /* 0x000fe2000d000000 */
[----:B0-----:R-:W-:Y:S01]  /*1a30*/  IADD3 R26, P1, PT, R38, UR11, RZ ;  /* 0x0000000b261a7c10 */ /* 0x001fe2000ff3e0ff */
[----:B------:R-:W-:Y:S01]  /*1a40*/  USHF.L.U64.HI UR32, UR5, 0x1, UR9 ;  /* 0x0000000105207899 */ /* 0x000fe20008010209 */
[----:B------:R-:W-:Y:S01]  /*1a50*/  LEA.HI.X R38, R27, R34, R28, 0x1, P0 ;  /* 0x000000221b267211 */ /* 0x000fe200000f0c1c */
[----:B------:R-:W-:Y:S01]  /*1a60*/  UMOV UR16, 0x80 ;  /* 0x0000008000107882 */ /* 0x000fe20000000000 */
[----:B------:R-:W-:Y:S01]  /*1a70*/  IADD3.X R27, PT, PT, R37, UR23, RZ, P1, !PT ;  /* 0x00000017251b7c10 */ /* 0x000fe20008ffe4ff */
[----:B------:R-:W-:Y:S01]  /*1a80*/  UMOV UR17, 0x40004040 ;  /* 0x4000404000117882 */ /* 0x000fe20000000000 */
[----:B-1----:R-:W-:Y:S01]  /*1a90*/  IADD3 R28, P0, PT, R32, UR20, RZ ;  /* 0x00000014201c7c10 */ /* 0x002fe2000ff1e0ff */
[----:B------:R-:W-:Y:S01]  /*1aa0*/  UMOV UR18, 0xfffffffe ;  /* 0xfffffffe00127882 */ /* 0x000fe20000000000 */
[----:B------:R-:W-:Y:S01]  /*1ab0*/  IADD3 R30, P1, PT, R30, UR20, RZ ;  /* 0x000000141e1e7c10 */ /* 0x000fe2000ff3e0ff */
[----:B------:R-:W-:Y:S01]  /*1ac0*/  UMOV UR19, 0x7fffbfdf ;  /* 0x7fffbfdf00137882 */ /* 0x000fe20000000000 */
[----:B------:R-:W-:Y:S01]  /*1ad0*/  IADD3 R32, P2, PT, R35, UR20, RZ ;  /* 0x0000001423207c10 */ /* 0x000fe2000ff5e0ff */
[----:B------:R-:W-:Y:S01]  /*1ae0*/  UMOV UR7, URZ ;  /* 0x000000ff00077c82 */ /* 0x000fe20008000000 */
[----:B------:R-:W-:Y:S01]  /*1af0*/  IADD3 R34, P3, PT, R36, UR20, RZ ;  /* 0x0000001424227c10 */ /* 0x000fe2000ff7e0ff */
[----:B------:R-:W-:Y:S01]  /*1b00*/  IMAD.MOV.U32 R36, RZ, RZ, RZ ;  /* 0x000000ffff247224 */ /* 0x000fe200078e00ff */
[----:B------:R-:W-:Y:S01]  /*1b10*/  IADD3.X R29, PT, PT, R29, UR21, RZ, P0, !PT ;  /* 0x000000151d1d7c10 */ /* 0x000fe200087fe4ff */
[----:B------:R-:W-:Y:S01]  /*1b20*/  UMOV UR9, URZ ;  /* 0x000000ff00097c82 */ /* 0x000fe20008000000 */
[----:B------:R-:W-:Y:S01]  /*1b30*/  IADD3.X R31, PT, PT, R31, UR21, RZ, P1, !PT ;  /* 0x000000151f1f7c10 */ /* 0x000fe20008ffe4ff */
[----:B------:R-:W-:Y:S01]  /*1b40*/  USHF.L.U32 UR34, UR5, 0x1, URZ ;  /* 0x0000000105227899 */ /* 0x000fe200080006ff */
[----:B------:R-:W-:Y:S01]  /*1b50*/  IADD3.X R33, PT, PT, R33, UR21, RZ, P2, !PT ;  /* 0x0000001521217c10 */ /* 0x000fe200097fe4ff */
[----:B------:R-:W-:Y:S01]  /*1b60*/  UIADD3 UR28, UPT, UPT, UR28, -0x20, URZ ;  /* 0xffffffe01c1c7890 */ /* 0x000fe2000fffe0ff */
[----:B------:R-:W-:Y:S01]  /*1b70*/  IADD3.X R35, PT, PT, R38, UR21, RZ, P3, !PT ;  /* 0x0000001526237c10 */ /* 0x000fe20009ffe4ff */
[----:B------:R-:W-:-:S02]  /*1b80*/  UIADD3.64 UR16, UPT, UPT, UR6, UR16, URZ ;  /* 0x0000001006107297 */ /* 0x000fc4000fffe0ff */
[----:B------:R-:W-:Y:S02]  /*1b90*/  UIADD3.64 UR18, UPT, UPT, UR8, -UR18, URZ ;  /* 0x8000001208127297 */ /* 0x000fe4000fffe0ff */
[----:B------:R-:W-:Y:S01]  /*1ba0*/  UIADD3 UR15, UPT, UPT, UR4, -0x1, URZ ;  /* 0xffffffff040f7890 */ /* 0x000fe2000fffe0ff */
[----:B------:R-:W-:Y:S01]  /*1bb0*/  UMOV UR29, 0x1 ;  /* 0x00000001001d7882 */ /* 0x000fe20000000000 */
[----:B------:R-:W-:-:S10]  /*1bc0*/  UMOV UR5, URZ ;  /* 0x000000ff00057c82 */ /* 0x000fd40008000000 */
.L_x_10:
[----:B------:R-:W-:Y:S01]  /*1bd0*/  IMAD.U32 R36, R36, -0x80000000, RZ ;  /* 0x8000000024247824 */ /* 0x000fe200078e00ff */
[----:B------:R-:W-:Y:S02]  /*1be0*/  IADD3 R34, P3, PT, R34, UR34, RZ ;  /* 0x0000002222227c10 */ /* 0x000fe4000ff7e0ff */
[----:B------:R-:W-:Y:S01]  /*1bf0*/  IADD3 R32, P5, PT, R32, UR34, RZ ;  /* 0x0000002220207c10 */ /* 0x000fe2000ffbe0ff */
[----:B------:R-:W0:Y:S01]  /*1c00*/  SYNCS.PHASECHK.TRANS64.TRYWAIT P1, [UR10], R36 ;  /* 0x00000024ff0075a7 */ /* 0x000e22000802110a */
[----:B------:R-:W-:Y:S02]  /*1c10*/  IADD3.X R35, PT, PT, R35, UR32, RZ, P3, !PT ;  /* 0x0000002023237c10 */ /* 0x000fe40009ffe4ff */
[----:B------:R-:W-:Y:S02]  /*1c20*/  IADD3 R12, P3, PT, R12, UR34, RZ ;  /* 0x000000220c0c7c10 */ /* 0x000fe4000ff7e0ff */
[----:B------:R-:W-:Y:S02]  /*1c30*/  IADD3 R30, P0, PT, R30, UR34, RZ ;  /* 0x000000221e1e7c10 */ /* 0x000fe4000ff1e0ff */
[----:B------:R-:W-:-:S02]  /*1c40*/  IADD3 R28, P6, PT, R28, UR34, RZ ;  /* 0x000000221c1c7c10 */ /* 0x000fc4000ffde0ff */
[----:B------:R-:W-:Y:S02]  /*1c50*/  IADD3 R20, P2, PT, R20, UR34, RZ ;  /* 0x0000002214147c10 */ /* 0x000fe4000ff5e0ff */
[----:B------:R-:W-:Y:S02]  /*1c60*/  IADD3.X R33, PT, PT, R33, UR32, RZ, P5, !PT ;  /* 0x0000002021217c10 */ /* 0x000fe4000affe4ff */
[----:B------:R-:W-:Y:S02]  /*1c70*/  IADD3.X R13, PT, PT, R13, UR32, RZ, P3, !PT ;  /* 0x000000200d0d7c10 */ /* 0x000fe40009ffe4ff */
[----:B------:R-:W-:Y:S02]  /*1c80*/  IADD3 R14, P5, PT, R14, UR34, RZ ;  /* 0x000000220e0e7c10 */ /* 0x000fe4000ffbe0ff */
[----:B------:R-:W-:Y:S02]  /*1c90*/  IADD3 R0, P3, PT, R0, UR34, RZ ;  /* 0x0000002200007c10 */ /* 0x000fe4000ff7e0ff */
[----:B------:R-:W-:-:S02]  /*1ca0*/  IADD3.X R31, PT, PT, R31, UR32, RZ, P0, !PT ;  /* 0x000000201f1f7c10 */ /* 0x000fc400087fe4ff */
[----:B------:R-:W-:Y:S02]  /*1cb0*/  IADD3.X R29, PT, PT, R29, UR32, RZ, P6, !PT ;  /* 0x000000201d1d7c10 */ /* 0x000fe4000b7fe4ff */
[----:B------:R-:W-:Y:S02]  /*1cc0*/  IADD3.X R21, PT, PT, R21, UR32, RZ, P2, !PT ;  /* 0x0000002015157c10 */ /* 0x000fe400097fe4ff */
[----:B------:R-:W-:Y:S02]  /*1cd0*/  ISETP.GE.AND P0, PT, R48, UR28, PT ;  /* 0x0000001c30007c0c */ /* 0x000fe4000bf06270 */
[----:B------:R-:W-:Y:S02]  /*1ce0*/  ISETP.GE.AND P6, PT, R46, UR28, PT ;  /* 0x0000001c2e007c0c */ /* 0x000fe4000bfc6270 */
[----:B------:R-:W-:Y:S02]  /*1cf0*/  ISETP.GE.AND P2, PT, R2, UR28, PT ;  /* 0x0000001c02007c0c */ /* 0x000fe4000bf46270 */
[----:B------:R-:W-:-:S02]  /*1d00*/  IADD3.X R17, PT, PT, R17, UR32, RZ, P5, !PT ;  /* 0x0000002011117c10 */ /* 0x000fc4000affe4ff */
[----:B------:R-:W-:Y:S02]  /*1d10*/  IADD3.X R11, PT, PT, R11, UR32, RZ, P3, !PT ;  /* 0x000000200b0b7c10 */ /* 0x000fe40009ffe4ff */
[----:B------:R-:W-:Y:S01]  /*1d20*/  PRMT R37, RZ, 0x7610, R37 ;  /* 0x00007610ff257816 */ /* 0x000fe20000000025 */
[----:B0-----:R-:W-:Y:S06]  /*1d30*/  @!P1 BRA `(.L_x_8) ;  /* 0x0000000800f49947 */ /* 0x001fec0003800000 */
.L_x_16:
[----:B------:R-:W-:Y:S01]  /*1d40*/  ISETP.GE.AND P1, PT, R15, UR28, PT ;  /* 0x0000001c0f007c0c */ /* 0x000fe2000bf26270 */
[----:B------:R-:W-:Y:S01]  /*1d50*/  @!P0 IMAD.MOV.U32 R42, RZ, RZ, R0 ;  /* 0x000000ffff2a8224 */ /* 0x000fe200078e0000 */
[----:B------:R-:W-:Y:S01]  /*1d60*/  PRMT R39, RZ, 0x7610, R39 ;  /* 0x00007610ff277816 */ /* 0x000fe20000000027 */
[----:B------:R-:W-:Y:S01]  /*1d70*/  @!P0 IMAD.MOV.U32 R43, RZ, RZ, R11 ;  /* 0x000000ffff2b8224 */ /* 0x000fe200078e000b */
[----:B------:R-:W-:Y:S02]  /*1d80*/  PRMT R38, RZ, 0x7610, R38 ;  /* 0x00007610ff267816 */ /* 0x000fe40000000026 */
[----:B------:R-:W-:Y:S02]  /*1d90*/  PRMT R36, RZ, 0x7610, R36 ;  /* 0x00007610ff247816 */ /* 0x000fe40000000024 */
[----:B------:R0:W2:Y:S01]  /*1da0*/  @!P0 LDG.E.U16 R37, desc[UR26][R42.64] ;  /* 0x0000001a2a258981 */ /* 0x0000a2000c1e1500 */
[----:B------:R-:W-:Y:S02]  /*1db0*/  ISETP.GE.AND P0, PT, R6, UR28, PT ;  /* 0x0000001c06007c0c */ /* 0x000fe4000bf06270 */
[----:B------:R-:W-:Y:S01]  /*1dc0*/  ISETP.GE.AND P3, PT, R4, UR28, PT ;  /* 0x0000001c04007c0c */ /* 0x000fe2000bf66270 */
[----:B------:R-:W3:Y:S01]  /*1dd0*/  @!P2 LDG.E.U16 R39, desc[UR26][R12.64] ;  /* 0x0000001a0c27a981 */ /* 0x000ee2000c1e1500 */
[----:B------:R-:W-:-:S03]  /*1de0*/  ISETP.GE.AND P2, PT, R3, UR28, PT ;  /* 0x0000001c03007c0c */ /* 0x000fc6000bf46270 */
[----:B------:R-:W4:Y:S01]  /*1df0*/  @!P1 LDG.E.U16 R38, desc[UR26][R20.64] ;  /* 0x0000001a14269981 */ /* 0x000f22000c1e1500 */
[----:B------:R-:W-:Y:S01]  /*1e00*/  ISETP.GE.AND P1, PT, R16, UR28, PT ;  /* 0x0000001c10007c0c */ /* 0x000fe2000bf26270 */
[----:B0-----:R-:W-:Y:S02]  /*1e10*/  @!P6 IMAD.MOV.U32 R42, RZ, RZ, R14 ;  /* 0x000000ffff2ae224 */ /* 0x001fe400078e000e */
[----:B------:R-:W-:Y:S01]  /*1e20*/  @!P6 IMAD.MOV.U32 R43, RZ, RZ, R17 ;  /* 0x000000ffff2be224 */ /* 0x000fe200078e0011 */
[----:B------:R-:W-:Y:S02]  /*1e30*/  PRMT R41, RZ, 0x7610, R41 ;  /* 0x00007610ff297816 */ /* 0x000fe40000000029 */
[----:B------:R-:W-:Y:S02]  /*1e40*/  PRMT R40, RZ, 0x7610, R40 ;  /* 0x00007610ff287816 */ /* 0x000fe40000000028 */
[----:B------:R0:W5:Y:S04]  /*1e50*/  @!P6 LDG.E.U16 R36, desc[UR26][R42.64] ;  /* 0x0000001a2a24e981 */ /* 0x000168000c1e1500 */
[----:B------:R-:W4:Y:S04]  /*1e60*/  @!P0 LDG.E.U16 R41, desc[UR26][R28.64] ;  /* 0x0000001a1c298981 */ /* 0x000f28000c1e1500 */
[----:B------:R-:W5:Y:S01]  /*1e70*/  @!P3 LDG.E.U16 R40, desc[UR26][R30.64] ;  /* 0x0000001a1e28b981 */ /* 0x000f62000c1e1500 */
[----:B0-----:R-:W-:-:S02]  /*1e80*/  PRMT R43, RZ, 0x7610, R43 ;  /* 0x00007610ff2b7816 */ /* 0x001fc4000000002b */
[----:B------:R-:W-:-:S04]  /*1e90*/  PRMT R42, RZ, 0x7610, R42 ;  /* 0x00007610ff2a7816 */ /* 0x000fc8000000002a */
[----:B------:R-:W5:Y:S04]  /*1ea0*/  @!P2 LDG.E.U16 R43, desc[UR26][R32.64] ;  /* 0x0000001a202ba981 */ /* 0x000f68000c1e1500 */
[----:B------:R-:W5:Y:S01]  /*1eb0*/  @!P1 LDG.E.U16 R42, desc[UR26][R34.64] ;  /* 0x0000001a222a9981 */ /* 0x000f62000c1e1500 */
[----:B------:R-:W-:Y:S01]  /*1ec0*/  BAR.SYNC.DEFER_BLOCKING 0x0 ;  /* 0x0000000000007b1d */ /* 0x000fe20000010000 */
[----:B------:R-:W-:Y:S02]  /*1ed0*/  IADD3 R52, P0, PT, R26, R5, RZ ;  /* 0x000000051a347210 */ /* 0x000fe40007f1e0ff */
[----:B------:R-:W-:-:S03]  /*1ee0*/  ISETP.GE.AND P3, PT, R7, UR28, PT ;  /* 0x0000001c07007c0c */ /* 0x000fc6000bf66270 */
[C---:B------:R-:W-:Y:S01]  /*1ef0*/  IMAD.X R53, R27.reuse, 0x1, R24, P0 ;  /* 0x000000011b357824 */ /* 0x040fe200000e0618 */
[----:B------:R-:W-:Y:S02]  /*1f00*/  IADD3 R50, P0, PT, R26, R18, RZ ;  /* 0x000000121a327210 */ /* 0x000fe40007f1e0ff */
[----:B------:R-:W-:Y:S02]  /*1f10*/  PRMT R45, RZ, 0x7610, R45 ;  /* 0x00007610ff2d7816 */ /* 0x000fe4000000002d */
[----:B------:R-:W-:Y:S01]  /*1f20*/  PRMT R44, RZ, 0x7610, R44 ;  /* 0x00007610ff2c7816 */ /* 0x000fe2000000002c */
[----:B------:R-:W-:-:S04]  /*1f30*/  IMAD.X R51, R27, 0x1, R25, P0 ;  /* 0x000000011b337824 */ /* 0x000fc800000e0619 */
[----:B------:R-:W5:Y:S04]  /*1f40*/  @!P3 LDG.E.U16 R45, desc[UR26][R52.64] ;  /* 0x0000001a342db981 */ /* 0x000f68000c1e1500 */
[----:B------:R-:W5:Y:S01]  /*1f50*/  @!P3 LDG.E.U16 R44, desc[UR26][R50.64] ;  /* 0x0000001a322cb981 */ /* 0x000f62000c1e1500 */
[----:B------:R-:W-:Y:S01]  /*1f60*/  ULEA UR10, UR29, UR12, 0x3 ;  /* 0x0000000c1d0a7291 */ /* 0x000fe2000f8e18ff */
[----:B------:R-:W-:-:S03]  /*1f70*/  UMOV UR4, UR5 ;  /* 0x0000000500047c82 */ /* 0x000fc60008000000 */
[----:B------:R-:W-:Y:S01]  /*1f80*/  UIADD3 UR10, UPT, UPT, UR10, 0x2800, URZ ;  /* 0x000028000a0a7890 */ /* 0x000fe2000fffe0ff */
[----:B--2---:R0:W-:Y:S04]  /*1f90*/  STS.U16 [R22+UR12+0x1000], R37 ;  /* 0x0010002516007988 */ /* 0x0041e8000800040c */
[----:B---3--:R0:W-:Y:S04]  /*1fa0*/  STS.U16 [R22+UR12+0x1400], R39 ;  /* 0x0014002716007988 */ /* 0x0081e8000800040c */
[----:B----4-:R0:W-:Y:S04]  /*1fb0*/  STS.U16 [R22+UR12+0x1800], R41 ;  /* 0x0018002916007988 */ /* 0x0101e8000800040c */
[----:B-----5:R0:W-:Y:S04]  /*1fc0*/  STS.U16 [R22+UR12+0x1c00], R43 ;  /* 0x001c002b16007988 */ /* 0x0201e8000800040c */
[----:B------:R0:W-:Y:S04]  /*1fd0*/  STS.U16 [R23+UR12+0x1200], R36 ;  /* 0x0012002417007988 */ /* 0x0001e8000800040c */
[----:B------:R0:W-:Y:S04]  /*1fe0*/  STS.U16 [R23+UR12+0x1600], R38 ;  /* 0x0016002617007988 */ /* 0x0001e8000800040c */
[----:B------:R0:W-:Y:S04]  /*1ff0*/  STS.U16 [R23+UR12+0x1a00], R40 ;  /* 0x001a002817007988 */ /* 0x0001e8000800040c */
[----:B------:R0:W-:Y:S04]  /*2000*/  STS.U16 [R23+UR12+0x1e00], R42 ;  /* 0x001e002a17007988 */ /* 0x0001e8000800040c */
[----:B------:R0:W-:Y:S04]  /*2010*/  STS.U16 [R22+UR12+0x2400], R45 ;  /* 0x0024002d16007988 */ /* 0x0001e8000800040c */
[----:B------:R0:W-:Y:S01]  /*2020*/  STS.U16 [R22+UR12+0x2600], R44 ;  /* 0x0026002c16007988 */ /* 0x0001e2000800040c */
[----:B------:R1:W-:Y:S06]  /*2030*/  MEMBAR.ALL.CTA ;  /* 0x0000000000007992 */ /* 0x0003ec0000008000 */
[----:B-1----:R-:W1:Y:S02]  /*2040*/  FENCE.VIEW.ASYNC.S ;  /* 0x00000000000073c6 */ /* 0x002e640000000000 */
[----:B-1----:R-:W-:Y:S06]  /*2050*/  BAR.SYNC.DEFER_BLOCKING 0x0 ;  /* 0x0000000000007b1d */ /* 0x002fec0000010000 */
[----:B------:R-:W-:Y:S05]  /*2060*/  BRA.U UP1, `(.L_x_9) ;  /* 0x0000000101387547 */ /* 0x000fea000b800000 */
[----:B------:R-:W-:Y:S01]  /*2070*/  UMOV UR20, UR6 ;  /* 0x0000000600147c82 */ /* 0x000fe20008000000 */
[----:B------:R-:W-:Y:S01]  /*2080*/  UMOV UR21, 0x40004040 ;  /* 0x4000404000157882 */ /* 0x000fe20000000000 */
[----:B------:R-:W-:Y:S01]  /*2090*/  UMOV UR22, UR8 ;  /* 0x0000000800167c82 */ /* 0x000fe20008000000 */
[----:B------:R-:W-:Y:S01]  /*20a0*/  UMOV UR23, 0x80004020 ;  /* 0x8000402000177882 */ /* 0x000fe20000000000 */
[----:B------:R-:W-:Y:S01]  /*20b0*/  UMOV UR24, 0x0 ;  /* 0x0000000000187882 */ /* 0x000fe20000000000 */
[----:B------:R-:W-:Y:S01]  /*20c0*/  UMOV UR25, 0x4048010 ;  /* 0x0404801000197882 */ /* 0x000fe20000000000 */
[----:B------:R-:W-:Y:S01]  /*20d0*/  UMOV UR11, URZ ;  /* 0x000000ff000b7c82 */ /* 0x000fe20008000000 */
[----:B------:R-:W-:Y:S01]  /*20e0*/  UMOV UR36, 0x0 ;  /* 0x0000000000247882 */ /* 0x000fe20000000000 */
[----:B------:R-:W-:Y:S01]  /*20f0*/  UMOV UR37, 0x4048010 ;  /* 0x0404801000257882 */ /* 0x000fe20000000000 */
[----:B------:R1:W-:Y:S01]  /*2100*/  UTCHMMA gdesc[UR20], gdesc[UR22], tmem[UR13], tmem[UR24], idesc[UR25], UPT ;  /* 0x00ff1816140075ea */ /* 0x0003e2000b80000d */
[----:B------:R-:W-:Y:S01]  /*2110*/  UMOV UR5, UR10 ;  /* 0x0000000a00057c82 */ /* 0x000fe20008000000 */
[----:B------:R1:W-:Y:S01]  /*2120*/  UTCHMMA gdesc[UR16], gdesc[UR18], tmem[UR13], tmem[UR36], idesc[UR37], UPT ;  /* 0x00ff2412100075ea */ /* 0x0003e2000b80000d */
[----:B------:R1:W-:Y:S01]  /*2130*/  UTCBAR [UR5], URZ ;  /* 0x000000ff050073e9 */ /* 0x0003e200080000ff */
[----:B------:R-:W-:-:S02]  /*2140*/  NOP ;  /* 0x0000000000007918 */ /* 0x000fc40000000000 */
.L_x_9:
[----:B------:R-:W-:Y:S01]  /*2150*/  UIADD3 UR29, UPT, UPT, UR29, 0x1, URZ ;  /* 0x000000011d1d7890 */ /* 0x000fe2000fffe0ff */
[----:B------:R-:W-:Y:S01]  /*2160*/  IADD3 R26, P0, PT, R26, UR33, RZ ;  /* 0x000000211a1a7c10 */ /* 0x000fe2000ff1e0ff */
[----:B------:R-:W-:Y:S01]  /*2170*/  UIADD3 UR15, UPT, UPT, UR15, -0x1, URZ ;  /* 0xffffffff0f0f7890 */ /* 0x000fe2000fffe0ff */
[----:B0-----:R-:W-:Y:S01]  /*2180*/  IMAD.U32 R36, RZ, RZ, UR4 ;  /* 0x00000004ff247e24 */ /* 0x001fe2000f8e00ff */
[----:B------:R-:W-:Y:S01]  /*2190*/  UISETP.GT.AND UP2, UPT, UR29, 0x1, UPT ;  /* 0x000000011d00788c */ /* 0x000fe2000bf44270 */
[----:B------:R-:W-:Y:S01]  /*21a0*/  IADD3.X R27, PT, PT, R27, UR31, RZ, P0, !PT ;  /* 0x0000001f1b1b7c10 */ /* 0x000fe200087fe4ff */
[----:B------:R-:W-:Y:S02]  /*21b0*/  UIADD3 UR28, UPT, UPT, UR28, -0x20, URZ ;  /* 0xffffffe01c1c7890 */ /* 0x000fe4000fffe0ff */
[----:B-1----:R-:W-:Y:S02]  /*21c0*/  USEL UR5, URZ, 0x1, !UP2 ;  /* 0x00000001ff057887 */ /* 0x002fe4000d000000 */
[----:B------:R-:W-:-:S02]  /*21d0*/  USEL UR29, UR29, URZ, !UP2 ;  /* 0x000000ff1d1d7287 */ /* 0x000fc4000d000000 */
[----:B------:R-:W-:Y:S02]  /*21e0*/  UISETP.NE.U32.AND UP2, UPT, UR15, URZ, UPT ;  /* 0x000000ff0f00728c */ /* 0x000fe4000bf45070 */
[----:B------:R-:W-:-:S07]  /*21f0*/  ULOP3.LUT UR5, UR4, UR5, URZ, 0x3c, !UPT ;  /* 0x0000000504057292 */ /* 0x000fce000f8e3cff */
[----:B------:R-:W-:Y:S05]  /*2200*/  BRA.U UP2, `(.L_x_10) ;  /* 0xfffffff902707547 */ /* 0x000fea000b83ffff */
.L_x_7:
[----:B------:R-:W-:-:S09]  /*2210*/  UISETP.GE.AND UP1, UPT, UR30, 0x20, UPT ;  /* 0x000000201e00788c */ /* 0x000fd2000bf26270 */
[----:B------:R-:W-:Y:S05]  /*2220*/  BRA.U !UP1, `(.L_x_11) ;  /* 0x0000000109107547 */ /* 0x000fea000b800000 */
[----:B------:R-:W-:-:S06]  /*2230*/  USHF.L.U32 UR4, UR4, 0x1f, URZ ;  /* 0x0000001f04047899 */ /* 0x000fcc00080006ff */
[----:B------:R-:W-:-:S04]  /*2240*/  IMAD.U32 R0, RZ, RZ, UR4 ;  /* 0x00000004ff007e24 */ /* 0x000fc8000f8e00ff */
[----:B------:R-:W0:Y:S02]  /*2250*/  SYNCS.PHASECHK.TRANS64.TRYWAIT P0, [UR10], R0 ;  /* 0x00000000ff0075a7 */ /* 0x000e24000800110a */
[----:B0-----:R-:W-:Y:S05]  /*2260*/  @!P0 BRA `(.L_x_12) ;  /* 0x0000000400b48947 */ /* 0x001fea0003800000 */
.L_x_11:
[----:B------:R-:W-:Y:S01]  /*2270*/  BAR.SYNC.DEFER_BLOCKING 0x0 ;  /* 0x0000000000007b1d */ /* 0x000fe20000010000 */
[--C-:B------:R-:W-:Y:S01]  /*2280*/  SHF.R.S32.HI R2, RZ, 0x5, R10.reuse ;  /* 0x00000005ff027819 */ /* 0x100fe2000001140a */
[----:B------:R-:W-:Y:S01]  /*2290*/  IMAD.SHL.U32 R0, R10, 0x4, RZ ;  /* 0x000000040a007824 */ /* 0x000fe200078e00ff */
[----:B------:R-:W-:Y:S02]  /*22a0*/  SHF.R.S32.HI R11, RZ, 0x4, R10 ;  /* 0x00000004ff0b7819 */ /* 0x000fe4000001140a */
[----:B------:R-:W-:Y:S01]  /*22b0*/  SGXT R2, R2, 0x1 ;  /* 0x000000010202781a */ /* 0x000fe20000000200 */
[----:B------:R-:W0:Y:S01]  /*22c0*/  LDCU.128 UR8, c[0x0][0x390] ;  /* 0x00007200ff0877ac */ /* 0x000e220008000c00 */
[----:B------:R-:W-:Y:S02]  /*22d0*/  LOP3.LUT R10, R10, 0x40, RZ, 0xc0, !PT ;  /* 0x000000400a0a7812 */ /* 0x000fe400078ec0ff */
[----:B------:R-:W-:Y:S01]  /*22e0*/  LOP3.LUT R19, R19, 0x100, RZ, 0xc0, !PT ;  /* 0x0000010013137812 */ /* 0x000fe200078ec0ff */
[----:B------:R-:W1:Y:S01]  /*22f0*/  LDCU UR4, c[0x0][0x3b4] ;  /* 0x00007680ff0477ac */ /* 0x000e620008000800 */
[----:B------:R-:W-:-:S02]  /*2300*/  LOP3.LUT R3, R2, 0x440, RZ, 0xc0, !PT ;  /* 0x0000044002037812 */ /* 0x000fc400078ec0ff */
[C---:B------:R-:W-:Y:S01]  /*2310*/  LEA.HI R19, R10.reuse, R19, RZ, 0x1b ;  /* 0x000000130a137211 */ /* 0x040fe200078fd8ff */
[----:B------:R-:W2:Y:S01]  /*2320*/  LDCU UR5, c[0x0][0x3b8] ;  /* 0x00007700ff0577ac */ /* 0x000ea20008000800 */
[----:B------:R-:W-:Y:S02]  /*2330*/  LOP3.LUT R3, R3, 0x27c, R0, 0x78, !PT ;  /* 0x0000027c03037812 */ /* 0x000fe400078e7800 */
[----:B------:R-:W-:Y:S02]  /*2340*/  LEA R10, R10, UR12, 0x1 ;  /* 0x0000000c0a0a7c11 */ /* 0x000fe4000f8e08ff */
[----:B------:R-:W-:Y:S02]  /*2350*/  SGXT R2, R11, 0x1 ;  /* 0x000000010b02781a */ /* 0x000fe40000000200 */
[----:B------:R-:W-:Y:S01]  /*2360*/  LOP3.LUT R0, R0, 0xbc, RZ, 0xc0, !PT ;  /* 0x000000bc00007812 */ /* 0x000fe200078ec0ff */
[----:B------:R-:W-:Y:S01]  /*2370*/  IMAD.IADD R3, R3, 0x1, R10 ;  /* 0x0000000103037824 */ /* 0x000fe200078e020a */
[----:B------:R-:W-:Y:S01]  /*2380*/  LOP3.LUT R11, R2, 0x440, RZ, 0xc0, !PT ;  /* 0x00000440020b7812 */ /* 0x000fe200078ec0ff */
[----:B------:R-:W3:Y:S02]  /*2390*/  @!P4 SYNCS.CCTL.IV [UR12+0x2800] ;  /* 0x00280000ff00c9b1 */ /* 0x000ee4000800000c */
[----:B---3--:R-:W-:Y:S01]  /*23a0*/  BAR.SYNC.DEFER_BLOCKING 0x0 ;  /* 0x0000000000007b1d */ /* 0x008fe20000010000 */
[----:B0-----:R-:W-:-:S02]  /*23b0*/  ISETP.GE.AND P0, PT, R8, UR10, PT ;  /* 0x0000000a08007c0c */ /* 0x001fc4000bf06270 */
[----:B------:R-:W-:Y:S01]  /*23c0*/  IADD3 R11, PT, PT, R11, R19, R0 ;  /* 0x000000130b0b7210 */ /* 0x000fe20007ffe000 */
[----:B-1----:R-:W-:Y:S01]  /*23d0*/  IMAD R8, R8, UR4, RZ ;  /* 0x0000000408087c24 */ /* 0x002fe2000f8e02ff */
[----:B------:R-:W-:Y:S02]  /*23e0*/  LOP3.LUT R0, R9, R48, RZ, 0xfc, !PT ;  /* 0x0000003009007212 */ /* 0x000fe400078efcff */
[----:B------:R-:W-:Y:S01]  /*23f0*/  LOP3.LUT R2, R11, 0x40, RZ, 0x3c, !PT ;  /* 0x000000400b027812 */ /* 0x000fe200078e3cff */
[----:B------:R-:W-:Y:S01]  /*2400*/  LDTM.16dp32bit_t0_t15.x4 R4, tmem[UR14] ;  /* 0x0000000e000479ee */ /* 0x000fe20008900000 */
[----:B------:R-:W0:Y:S01]  /*2410*/  LDTM.16dp32bit_t16_t31.x4 R4, tmem[UR14+0x4] ;  /* 0x0000040e000479ee */ /* 0x000e220008920000 */
[C---:B------:R-:W-:Y:S01]  /*2420*/  ISETP.LT.AND P3, PT, R0.reuse, UR11, !P0 ;  /* 0x0000000b00007c0c */ /* 0x040fe2000c761270 */
[----:B--2---:R-:W-:Y:S01]  /*2430*/  IMAD R0, R0, UR5, RZ ;  /* 0x0000000500007c24 */ /* 0x004fe2000f8e02ff */
[----:B------:R-:W-:Y:S01]  /*2440*/  LOP3.LUT R14, R9, 0xc, R48, 0xfe, !PT ;  /* 0x0000000c090e7812 */ /* 0x000fe200078efe30 */
[----:B------:R-:W1:Y:S01]  /*2450*/  @!P4 SYNCS.CCTL.IV [UR12+0x2808] ;  /* 0x00280800ff00c9b1 */ /* 0x000e62000800000c */
[----:B------:R-:W-:Y:S01]  /*2460*/  NOP ;  /* 0x0000000000007918 */ /* 0x000fe20000000000 */
[----:B------:R-:W-:-:S04]  /*2470*/  LEA R10, P4, R8, UR8, 0x1 ;  /* 0x00000008080a7c11 */ /* 0x000fc8000f8808ff */
[----:B------:R-:W-:Y:S02]  /*2480*/  LEA.HI.X.SX32 R12, R8, UR9, 0x1, P4 ;  /* 0x00000009080c7c11 */ /* 0x000fe4000a0f0eff */
[----:B0-----:R-:W-:Y:S02]  /*2490*/  F2FP.F16.F32.PACK_AB R4, R5, R4 ;  /* 0x000000040504723e */ /* 0x001fe400000000ff */
[----:B------:R-:W-:Y:S02]  /*24a0*/  F2FP.F16.F32.PACK_AB R6, R7, R6 ;  /* 0x000000060706723e */ /* 0x000fe400000000ff */
[C-C-:B------:R-:W-:Y:S01]  /*24b0*/  LOP3.LUT R5, R9.reuse, 0x4, R48.reuse, 0xfe, !PT ;  /* 0x0000000409057812 */ /* 0x140fe200078efe30 */
[----:B-1----:R0:W-:Y:S01]  /*24c0*/  STS [R3], R4 ;  /* 0x0000000403007388 */ /* 0x0021e20000000800 */
[----:B------:R-:W-:Y:S01]  /*24d0*/  LOP3.LUT R7, R9, 0x8, R48, 0xfe, !PT ;  /* 0x0000000809077812 */ /* 0x000fe200078efe30 */
[C---:B------:R-:W-:Y:S01]  /*24e0*/  IMAD R9, R14.reuse, UR5, RZ ;  /* 0x000000050e097c24 */ /* 0x040fe2000f8e02ff */
[C---:B------:R-:W-:Y:S01]  /*24f0*/  ISETP.LT.AND P2, PT, R5.reuse, UR11, !P0 ;  /* 0x0000000b05007c0c */ /* 0x040fe2000c741270 */
[----:B------:R1:W-:Y:S01]  /*2500*/  STS [R3+0x100], R6 ;  /* 0x0001000603007388 */ /* 0x0003e20000000800 */
[----:B------:R-:W-:Y:S01]  /*2510*/  IMAD R5, R5, UR5, RZ ;  /* 0x0000000505057c24 */ /* 0x000fe2000f8e02ff */
[----:B------:R-:W-:Y:S01]  /*2520*/  BAR.SYNC.DEFER_BLOCKING 0x0 ;  /* 0x0000000000007b1d */ /* 0x000fe20000010000 */
[C---:B------:R-:W-:Y:S01]  /*2530*/  ISETP.LT.AND P1, PT, R7.reuse, UR11, !P0 ;  /* 0x0000000b07007c0c */ /* 0x040fe2000c721270 */
[----:B------:R-:W-:Y:S01]  /*2540*/  IMAD R7, R7, UR5, RZ ;  /* 0x0000000507077c24 */ /* 0x000fe2000f8e02ff */
[----:B------:R-:W-:-:S02]  /*2550*/  ISETP.LT.AND P0, PT, R14, UR11, !P0 ;  /* 0x0000000b0e007c0c */ /* 0x000fc4000c701270 */
[-C--:B0-----:R-:W-:Y:S02]  /*2560*/  LEA R4, P6, R5, R10.reuse, 0x1 ;  /* 0x0000000a05047211 */ /* 0x081fe400078c08ff */
[----:B-1----:R-:W-:Y:S02]  /*2570*/  LEA R6, P5, R7, R10, 0x1 ;  /* 0x0000000a07067211 */ /* 0x002fe400078a08ff */
[-C--:B------:R-:W-:Y:S02]  /*2580*/  LEA.HI.X.SX32 R5, R5, R12.reuse, 0x1, P6 ;  /* 0x0000000c05057211 */ /* 0x080fe400030f0eff */
[----:B------:R-:W-:Y:S01]  /*2590*/  LEA.HI.X.SX32 R7, R7, R12, 0x1, P5 ;  /* 0x0000000c07077211 */ /* 0x000fe200028f0eff */
[----:B------:R-:W0:Y:S04]  /*25a0*/  LDS.U16 R13, [R11+UR12] ;  /* 0x0000000c0b0d7984 */ /* 0x000e280008000400 */
[----:B------:R-:W1:Y:S04]  /*25b0*/  LDS.U16 R17, [R2+UR12] ;  /* 0x0000000c02117984 */ /* 0x000e680008000400 */
[----:B------:R-:W2:Y:S04]  /*25c0*/  LDS.U16 R15, [R11+UR12+0x200] ;  /* 0x0002000c0b0f7984 */ /* 0x000ea80008000400 */
[----:B------:R3:W4:Y:S02]  /*25d0*/  LDS.U16 R19, [R2+UR12+0x200] ;  /* 0x0002000c02137984 */ /* 0x0007240008000400 */
[----:B---3--:R-:W-:-:S04]  /*25e0*/  LEA R2, P4, R0, R10, 0x1 ;  /* 0x0000000a00027211 */ /* 0x008fc800078808ff */
[----:B------:R-:W-:Y:S02]  /*25f0*/  LEA.HI.X.SX32 R3, R0, R12, 0x1, P4 ;  /* 0x0000000c00037211 */ /* 0x000fe400020f0eff */
[----:B------:R-:W-:-:S04]  /*2600*/  LEA R8, P4, R9, R10, 0x1 ;  /* 0x0000000a09087211 */ /* 0x000fc800078808ff */
[----:B------:R-:W-:Y:S01]  /*2610*/  LEA.HI.X.SX32 R9, R9, R12, 0x1, P4 ;  /* 0x0000000c09097211 */ /* 0x000fe200020f0eff */
[----:B0-----:R0:W-:Y:S04]  /*2620*/  @P3 STG.E.U16 desc[UR26][R2.64], R13 ;  /* 0x0000000d02003986 */ /* 0x0011e8000c10151a */
[----:B-1----:R0:W-:Y:S04]  /*2630*/  @P2 STG.E.U16 desc[UR26][R4.64], R17 ;  /* 0x0000001104002986 */ /* 0x0021e8000c10151a */
[----:B--2---:R0:W-:Y:S04]  /*2640*/  @P1 STG.E.U16 desc[UR26][R6.64], R15 ;  /* 0x0000000f06001986 */ /* 0x0041e8000c10151a */
[----:B----4-:R0:W-:Y:S01]  /*2650*/  @P0 STG.E.U16 desc[UR26][R8.64], R19 ;  /* 0x0000001308000986 */ /* 0x0101e2000c10151a */
[----:B------:R-:W-:Y:S06]  /*2660*/  BAR.SYNC.DEFER_BLOCKING 0x0 ;  /* 0x0000000000007b1d */ /* 0x000fec0000010000 */
[----:B------:R-:W-:Y:S05]  /*2670*/  BRA.U UP0, `(.L_x_13) ;  /* 0x00000001009c7547 */ /* 0x000fea000b800000 */
[----:B------:R-:W1:Y:S01]  /*2680*/  S2UR UR5, SR_CgaCtaId ;  /* 0x00000000000579c3 */ /* 0x000e620000008800 */
[----:B------:R-:W-:Y:S01]  /*2690*/  NOP ;  /* 0x0000000000007918 */ /* 0x000fe20000000000 */
[----:B------:R-:W-:Y:S01]  /*26a0*/  UMOV UR4, 0x50 ;  /* 0x0000005000047882 */ /* 0x000fe20000000000 */
[----:B------:R-:W-:Y:S02]  /*26b0*/  IMAD.U32 R0, RZ, RZ, UR13 ;  /* 0x0000000dff007e24 */ /* 0x000fe4000f8e00ff */
[----:B0-----:R-:W-:-:S03]  /*26c0*/  IMAD.MOV.U32 R3, RZ, RZ, 0x1 ;  /* 0x00000001ff037424 */ /* 0x001fc600078e00ff */
[----:B------:R-:W-:-:S04]  /*26d0*/  LOP3.LUT R0, R0, 0xffff, RZ, 0xc0, !PT ;  /* 0x0000ffff00007812 */ /* 0x000fc800078ec0ff */
[----:B------:R-:W-:-:S05]  /*26e0*/  SHF.R.U32.HI R0, RZ, 0x5, R0 ;  /* 0x00000005ff007819 */ /* 0x000fca0000011600 */
[----:B------:R-:W-:Y:S01]  /*26f0*/  VIADD R2, R0, 0x10 ;  /* 0x0000001000027836 */ /* 0x000fe20000000000 */
[----:B------:R-:W-:Y:S01]  /*2700*/  SHF.L.U32 R0, R3, R0, RZ ;  /* 0x0000000003007219 */ /* 0x000fe200000006ff */
[----:B-1----:R-:W-:-:S03]  /*2710*/  ULEA UR6, UR5, UR4, 0x18 ;  /* 0x0000000405067291 */ /* 0x002fc6000f8ec0ff */
[----:B------:R-:W-:-:S04]  /*2720*/  SHF.L.U32 R3, R3, R2, RZ ;  /* 0x0000000203037219 */ /* 0x000fc800000006ff */
[----:B------:R-:W-:Y:S02]  /*2730*/  LOP3.LUT R0, R3, R0, RZ, 0xfc, !PT ;  /* 0x0000000003007212 */ /* 0x000fe400078efcff */
[----:B------:R-:W0:Y:S02]  /*2740*/  LDS R5, [UR6] ;  /* 0x00000006ff057984 */ /* 0x000e240008000800 */
[C---:B------:R-:W-:Y:S02]  /*2750*/  LOP3.LUT R2, R0.reuse, 0xffff, RZ, 0xc0, !PT ;  /* 0x0000ffff00027812 */ /* 0x040fe400078ec0ff */
[----:B0-----:R-:W-:-:S04]  /*2760*/  LOP3.LUT R3, R0, 0xffff, R5, 0x80, !PT ;  /* 0x0000ffff00037812 */ /* 0x001fc800078e8005 */
[----:B------:R-:W-:-:S13]  /*2770*/  ISETP.NE.AND P0, PT, R3, R2, PT ;  /* 0x000000020300720c */ /* 0x000fda0003f05270 */
[----:B------:R-:W-:Y:S05]  /*2780*/  @P0 BRA `(.L_x_14) ;  /* 0x0000000000500947 */ /* 0x000fea0003800000 */
[----:B------:R-:W-:Y:S02]  /*2790*/  SHF.R.U32.HI R5, RZ, 0x10, R5 ;  /* 0x00000010ff057819 */ /* 0x000fe40000011605 */
[----:B------:R-:W-:-:S04]  /*27a0*/  SHF.R.U32.HI R2, RZ, 0x10, R0 ;  /* 0x00000010ff027819 */ /* 0x000fc80000011600 */
[----:B------:R-:W-:-:S04]  /*27b0*/  LOP3.LUT R5, R5, R2, RZ, 0xc0, !PT ;  /* 0x0000000205057212 */ /* 0x000fc800078ec0ff */
[----:B------:R-:W-:-:S13]  /*27c0*/  ISETP.NE.AND P0, PT, R5, R2, PT ;  /* 0x000000020500720c */ /* 0x000fda0003f05270 */
[----:B------:R-:W-:Y:S05]  /*27d0*/  @P0 BRA `(.L_x_15) ;  /* 0x0000000000300947 */ /* 0x000fea0003800000 */
[----:B------:R-:W-:Y:S01]  /*27e0*/  R2UR UR4, R0 ;  /* 0x00000000000472ca */ /* 0x000fe200000e0000 */
[----:B------:R-:W-:Y:S01]  /*27f0*/  VOTEU.ANY UR5, UPT, PT ;  /* 0x0000000000057886 */ /* 0x000fe200038e0100 */
[----:B------:R-:W0:Y:S01]  /*2800*/  S2R R0, SR_LANEID ;  /* 0x0000000000007919 */ /* 0x000e220000000000 */
[----:B------:R-:W-:-:S10]  /*2810*/  UFLO.U32 UR5, UR5 ;  /* 0x00000005000572bd */ /* 0x000fd400080e0000 */
[----:B------:R-:W-:-:S06]  /*2820*/  ULOP3.LUT UR4, URZ, UR4, URZ, 0x33, !UPT ;  /* 0x00000004ff047292 */ /* 0x000fcc000f8e33ff */
[----:B------:R-:W-:-:S04]  /*2830*/  IMAD.U32 R2, RZ, RZ, UR4 ;  /* 0x00000004ff027e24 */ /* 0x000fc8000f8e00ff */
[----:B------:R-:W1:Y:S02]  /*2840*/  REDUX UR7, R2 ;  /* 0x00000000020773c4 */ /* 0x000e640000000000 */
[----:B------:R2:W-:Y:S01]  /*2850*/  UTCATOMSWS.AND URZ, UR4 ;  /* 0x0000000400ff79e3 */ /* 0x0005e20008000000 */
[----:B0-----:R-:W-:Y:S01]  /*2860*/  ISETP.EQ.U32.AND P0, PT, R0, UR5, PT ;  /* 0x0000000500007c0c */ /* 0x001fe2000bf02070 */
[----:B-1----:R-:W-:-:S12]  /*2870*/  IMAD.U32 R0, RZ, RZ, UR7 ;  /* 0x00000007ff007e24 */ /* 0x002fd8000f8e00ff */
[----:B------:R2:W-:Y:S01]  /*2880*/  @P0 ATOMS.AND RZ, [UR6], R0 ;  /* 0x00000000ffff098c */ /* 0x0005e2000a800006 */
[----:B------:R-:W-:Y:S05]  /*2890*/  BRA `(.L_x_13) ;  /* 0x0000000000147947 */ /* 0x000fea0003800000 */
.L_x_15:
[----:B------:R-:W-:-:S07]  /*28a0*/  MOV R2, 0x28c0 ;  /* 0x000028c000027802 */ /* 0x000fce0000000f00 */
[----:B------:R-:W-:Y:S05]  /*28b0*/  CALL.REL.NOINC `($__internal_0_$__cuda_sm10x_tcgen05_guardrail_trap_col_being_dealloced_not_returned_by_alloc) ;  /* 0x00000000002c7944 */ /* 0x000fea0003c00000 */
[----:B------:R-:W-:Y:S05]  /*28c0*/  BRA `(.L_x_13) ;  /* 0x0000000000087947 */ /* 0x000fea0003800000 */
.L_x_14:
[----:B------:R-:W-:-:S07]  /*28d0*/  MOV R2, 0x28f0 ;  /* 0x000028f000027802 */ /* 0x000fce0000000f00 */
[----:B------:R-:W-:Y:S05]  /*28e0*/  CALL.REL.NOINC `($__internal_2_$__cuda_sm10x_tcgen05_guardrail_trap_unallocated_columns_being_dealloced) ;  /* 0x0000000000387944 */ /* 0x000fea0003c00000 */
.L_x_13:
[----:B------:R-:W-:Y:S01]  /*28f0*/  NOP ;  /* 0x0000000000007918 */ /* 0x000fe20000000000 */
[----:B--2---:R-:W-:Y:S05]  /*2900*/  EXIT ;  /* 0x000000000000794d */ /* 0x004fea0003800000 */
.L_x_8:
[----:B------:R-:W0:Y:S02]  /*2910*/  SYNCS.PHASECHK.TRANS64.TRYWAIT P1, [UR10], R36 ;  /* 0x00000024ff0075a7 */ /* 0x000e24000802110a */
[----:B0-----:R-:W-:Y:S05]  /*2920*/  @!P1 BRA `(.L_x_8) ;  /* 0xfffffffc00f89947 */ /* 0x001fea000383ffff */
[----:B------:R-:W-:Y:S05]  /*2930*/  BRA `(.L_x_16) ;  /* 0xfffffff400007947 */ /* 0x000fea000383ffff */
.L_x_12:
[----:B------:R-:W0:Y:S02]  /*2940*/  SYNCS.PHASECHK.TRANS64.TRYWAIT P0, [UR10], R0 ;  /* 0x00000000ff0075a7 */ /* 0x000e24000800110a */
[----:B0-----:R-:W-:Y:S05]  /*2950*/  @!P0 BRA `(.L_x_12) ;  /* 0xfffffffc00f88947 */ /* 0x001fea000383ffff */
[----:B------:R-:W-:Y:S05]  /*2960*/  BRA `(.L_x_11) ;  /* 0xfffffff800407947 */ /* 0x000fea000383ffff */
        .weak           $__internal_0_$__cuda_sm10x_tcgen05_guardrail_trap_col_being_dealloced_not_returned_by_alloc
        .type           $__internal_0_$__cuda_sm10x_tcgen05_guardrail_trap_col_being_dealloced_not_returned_by_alloc,@function
        .size           $__internal_0_$__cuda_sm10x_tcgen05_guardrail_trap_col_being_dealloced_not_returned_by_alloc,($__internal_1_$__cuda_sm10x_tcgen05_guardrail_trap_phase_invalid_during_alloc - $__internal_0_$__cuda_sm10x_tcgen05_guardrail_trap_col_being_dealloced_not_returned_by_alloc)
$__internal_0_$__cuda_sm10x_tcgen05_guardrail_trap_col_being_dealloced_not_returned_by_alloc:
[----:B------:R-:W-:Y:S05]  /*2970*/  BPT.TRAP 0x1 ;  /* 0x000000040000795c */ /* 0x000fea0000300000 */
[----:B------:R-:W-:-:S04]  /*2980*/  IMAD.MOV.U32 R3, RZ, RZ, 0x0 ;  /* 0x00000000ff037424 */ /* 0x000fc800078e00ff */
[----:B------:R-:W-:Y:S05]  /*2990*/  RET.REL.NODEC R2 `(matmul_kernel) ;  /* 0xffffffd402987950 */ /* 0x000fea0003c3ffff */
        .weak           $__internal_1_$__cuda_sm10x_tcgen05_guardrail_trap_phase_invalid_during_alloc
        .type           $__internal_1_$__cuda_sm10x_tcgen05_guardrail_trap_phase_invalid_during_alloc,@function
        .size           $__internal_1_$__cuda_sm10x_tcgen05_guardrail_trap_phase_invalid_during_alloc,($__internal_2_$__cuda_sm10x_tcgen05_guardrail_trap_unallocated_columns_being_dealloced - $__internal_1_$__cuda_sm10x_tcgen05_guardrail_trap_phase_invalid_during_alloc)
$__internal_1_$__cuda_sm10x_tcgen05_guardrail_trap_phase_invalid_during_alloc:
[----:B------:R-:W-:Y:S05]  /*29a0*/  BPT.TRAP 0x1 ;  /* 0x000000040000795c */ /* 0x000fea0000300000 */
[----:B------:R-:W-:-:S04]  /*29b0*/  IMAD.MOV.U32 R3, RZ, RZ, 0x0 ;  /* 0x00000000ff037424 */ /* 0x000fc800078e00ff */
[----:B------:R-:W-:Y:S05]  /*29c0*/  RET.REL.NODEC R2 `(matmul_kernel) ;  /* 0xffffffd4028c7950 */ /* 0x000fea0003c3ffff */
        .weak           $__internal_2_$__cuda_sm10x_tcgen05_guardrail_trap_unallocated_columns_being_dealloced
        .type           $__internal_2_$__cuda_sm10x_tcgen05_guardrail_trap_unallocated_columns_being_dealloced,@function
        .size           $__internal_2_$__cuda_sm10x_tcgen05_guardrail_trap_unallocated_columns_being_dealloced,(.L_x_20 - $__internal_2_$__cuda_sm10x_tcgen05_guardrail_trap_unallocated_columns_being_dealloced)
$__internal_2_$__cuda_sm10x_tcgen05_guardrail_trap_unallocated_columns_being_dealloced:
[----:B------:R-:W-:Y:S05]  /*29d0*/  BPT.TRAP 0x1 ;  /* 0x000000040000795c */ /* 0x000fea0000300000 */
[----:B------:R-:W-:-:S04]  /*29e0*/  IMAD.MOV.U32 R3, RZ, RZ, 0x0 ;  /* 0x00000000ff037424 */ /* 0x000fc800078e00ff */
[----:B------:R-:W-:Y:S05]  /*29f0*/  RET.REL.NODEC R2 `(matmul_kernel) ;  /* 0xffffffd402807950 */ /* 0x000fea0003c3ffff */
.L_x_17:
[----:B------:R-:W-:-:S00]  /*2a00*/  BRA `(.L_x_17) ;  /* 0xfffffffc00fc7947 */ /* 0x000fc0000383ffff */
[----:B------:R-:W-:-:S00]  /*2a10*/  NOP ;  /* 0x0000000000007918 */ /* 0x000fc00000000000 */
        /* <DEDUP_REMOVED lines=14> */
.L_x_20:


//--------------------- .nv.shared.matmul_kernel  --------------------------
	.section	.nv.shared.matmul_kernel,"aw",@nobits
	.sectionflags	@""
	.align	16
	.zero		1024


//--------------------- .nv.shared.reserved.0     --------------------------
	.section	.nv.shared.reserved.0,"aw",@nobits
	.align	8
	.weak		__nv_reservedSMEM_offset_0_alias
	.size		__nv_reservedSMEM_offset_0_alias, 0, 64
	.other		__nv_reservedSMEM_offset_0_alias,@"STO_CUDA_RESERVED_SHARED STV_DEFAULT"
__nv_reservedSMEM_offset_0_alias:
	.zero		0
.nv.shared.reserved.0:
	.zero		64
	.weak		__nv_reservedSMEM_allocation_phase
	.type		__nv_reservedSMEM_allocation_phase,@object
	.size		__nv_reservedSMEM_allocation_phase,(.L_0 - __nv_reservedSMEM_allocation_phase)
__nv_reservedSMEM_allocation_phase:
	.zero		1
.L_0:
	.zero		7
	.weak		__nv_reservedSMEM_devtool_atexit_pc
	.type		__nv_reservedSMEM_devtool_atexit_pc,@object
	.size		__nv_reservedSMEM_devtool_atexit_pc,(__nv_reservedSMEM_allocation_mask - __nv_reservedSMEM_devtool_atexit_pc)
__nv_reservedSMEM_devtool_atexit_pc:
	.zero		8
	.weak		__nv_reservedSMEM_allocation_mask
	.type		__nv_reservedSMEM_allocation_mask,@object
	.size		__nv_reservedSMEM_allocation_mask,(.L_2 - __nv_reservedSMEM_allocation_mask)
__nv_reservedSMEM_allocation_mask:
	.zero		4
.L_2:


//--------------------- .nv.constant0.matmul_kernel --------------------------
	.section	.nv.constant0.matmul_kernel,"a",@progbits
	.sectionflags	@""
	.align	4
.nv.constant0.matmul_kernel:
	.zero		976


//--------------------- SYMBOLS --------------------------

	.type		.nv.reservedSmem.offset0,@object
	.size		.nv.reservedSmem.offset0,0x4
	.type		.nv.reservedSmem.cap,@object
	.size		.nv.reservedSmem.cap,0x4
